def attn_fwd(
    Q,
    K,
    V,
    Out,
    Lse,
    sm_scale,
    stride_qz,
    stride_qh,
    stride_qm,
    stride_qk,
    stride_kz,
    stride_kh,
    stride_kn,
    stride_kk,
    stride_vz,
    stride_vh,
    stride_vn,
    stride_vk,
    stride_oz,
    stride_oh,
    stride_om,
    stride_ok,
    seqlen_q,
    seqlen_k,
    BLOCK_M: tl.constexpr,
    BLOCK_N: tl.constexpr,
    HEAD_DIM: tl.constexpr,
    CAUSAL: tl.constexpr,
):
    start_m = tl.program_id(0)
    off_hz = tl.program_id(1)
    q_off = off_hz * stride_qh
    k_off = off_hz * stride_kh
    v_off = off_hz * stride_vh
    offs_m = start_m * BLOCK_M + tl.arange(0, BLOCK_M)
    offs_d = tl.arange(0, HEAD_DIM)
    offs_n = tl.arange(0, BLOCK_N)
    q_ptrs = Q + q_off + offs_m[:, None] * stride_qm + offs_d[None, :] * stride_qk
    k_ptrs = K + k_off + offs_d[:, None] * stride_kk + offs_n[None, :] * stride_kn
    v_ptrs = V + v_off + offs_n[:, None] * stride_vn + offs_d[None, :] * stride_vk
    m_i = tl.full([BLOCK_M], float("-inf"), dtype=tl.float32)
    l_i = tl.zeros([BLOCK_M], dtype=tl.float32) + 1.0
    acc = tl.zeros([BLOCK_M, HEAD_DIM], dtype=tl.float32)
    q = tl.load(q_ptrs)
    acc, l_i, m_i = _attn_fwd_inner(
        acc,
        l_i,
        m_i,
        q,
        k_ptrs,
        v_ptrs,
        sm_scale,
        stride_kn,
        stride_vn,
        start_m,
        seqlen_k,
        BLOCK_M,
        BLOCK_N,
        HEAD_DIM,
        CAUSAL,
    )
    acc = acc / l_i[:, None]
    lse = m_i + tl.math.log2(l_i) / 1.4426950408889634
    o_ptrs = (
        Out
        + off_hz * stride_oh
        + offs_m[:, None] * stride_om
        + offs_d[None, :] * stride_ok
    )
    tl.store(o_ptrs, acc.to(Out.dtype.element_ty))
    tl.store(Lse + off_hz * seqlen_q + offs_m, lse)

# config = {"BLOCK_M": 32, "BLOCK_N": 128, "HEAD_DIM": 32, "arch": "sm_90", "causal": false, "dtype": "fp8e4m3", "num_stages": 4, "num_warps": 8}
# arch = sm_90


// ===== COMPILED SASS (sm_90a) =====

	.target	sm_90a

	.elftype	@"ET_EXEC"


//--------------------- .note.nv.tkinfo           --------------------------
	.section	.note.nv.tkinfo,"",@"SHT_NOTE"
	.sectionflags	@"SHF_NOTE_NV_TKINFO"
	.tkinfo
        /*0018*/ 	.word	0x00000002
        /*0030*/ 	.string	""
        /*0030*/ 	.string	"ptxas"
        /*0030*/ 	.string	"Cuda compilation tools, release 13.0, V13.0.88"
        /*0030*/ 	.string	"Build cuda_13.0.r13.0/compiler.36424714_0"
        /*0030*/ 	.string	"-v  -suppress-debug-info  -lineinfo  -arch sm_90a "



//--------------------- .note.nv.cuinfo           --------------------------
	.section	.note.nv.cuinfo,"",@"SHT_NOTE"
	.sectionflags	@"SHF_NOTE_NV_CUINFO"
        /*0018*/ 	.short	0x0002
        /*001a*/ 	.short	0x005a
        /*001c*/ 	.short	0x0082
	.zero		2


//--------------------- .nv.info                  --------------------------
	.section	.nv.info,"",@"SHT_CUDA_INFO"
	.align	4


	//----- nvinfo : EIATTR_REGCOUNT
	.align		4
        /*0000*/ 	.byte	0x04, 0x2f
        /*0002*/ 	.short	(.L_2 - .L_1)
	.align		4
.L_1:
        /*0004*/ 	.word	index@(attn_fwd)
        /*0008*/ 	.word	0x000000ca


	//----- nvinfo : EIATTR_FRAME_SIZE
	.align		4
.L_2:
        /*000c*/ 	.byte	0x04, 0x11
        /*000e*/ 	.short	(.L_4 - .L_3)
	.align		4
.L_3:
        /*0010*/ 	.word	index@(attn_fwd)
        /*0014*/ 	.word	0x00000000


	//----- nvinfo : EIATTR_MIN_STACK_SIZE
	.align		4
.L_4:
        /*0018*/ 	.byte	0x04, 0x12
        /*001a*/ 	.short	(.L_6 - .L_5)
	.align		4
.L_5:
        /*001c*/ 	.word	index@(attn_fwd)
        /*0020*/ 	.word	0x00000000
.L_6:


//--------------------- .nv.compat                --------------------------
	.section	.nv.compat,"",@"SHT_CUDA_COMPAT_INFO"
	.align	4
        /*0000*/ 	.byte	0x02, 0x09, 0x01, 0x00, 0x02, 0x02, 0x02, 0x00, 0x02, 0x05, 0x05, 0x00, 0x03, 0x07, 0x01, 0x01
        /*0010*/ 	.byte	0x02, 0x03, 0x00, 0x00, 0x02, 0x06, 0x01, 0x00, 0x04, 0x0b, 0x08, 0x00, 0x00, 0x00, 0x00, 0x00
        /*0020*/ 	.byte	0x00, 0x00, 0x00, 0x00


//--------------------- .nv.info.attn_fwd         --------------------------
	.section	.nv.info.attn_fwd,"",@"SHT_CUDA_INFO"
	.sectionflags	@""
	.align	4


	//----- nvinfo : EIATTR_CUDA_API_VERSION
	.align		4
        /*0000*/ 	.byte	0x04, 0x37
        /*0002*/ 	.short	(.L_8 - .L_7)
.L_7:
        /*0004*/ 	.word	0x00000082


	//----- nvinfo : EIATTR_KPARAM_INFO
	.align		4
.L_8:
        /*0008*/ 	.byte	0x04, 0x17
        /*000a*/ 	.short	(.L_10 - .L_9)
.L_9:
        /*000c*/ 	.word	0x00000000
        /*0010*/ 	.short	0x0019
        /*0012*/ 	.short	0x0080
        /*0014*/ 	.byte	0x00, 0xf4, 0x21, 0x00


	//----- nvinfo : EIATTR_KPARAM_INFO
	.align		4
.L_10:
        /*0018*/ 	.byte	0x04, 0x17
        /*001a*/ 	.short	(.L_12 - .L_11)
.L_11:
        /*001c*/ 	.word	0x00000000
        /*0020*/ 	.short	0x0018
        /*0022*/ 	.short	0x0078
        /*0024*/ 	.byte	0x00, 0xf4, 0x21, 0x00


	//----- nvinfo : EIATTR_KPARAM_INFO
	.align		4
.L_12:
        /*0028*/ 	.byte	0x04, 0x17
        /*002a*/ 	.short	(.L_14 - .L_13)
.L_13:
        /*002c*/ 	.word	0x00000000
        /*0030*/ 	.short	0x0017
        /*0032*/ 	.short	0x0070
        /*0034*/ 	.byte	0x00, 0xf0, 0x11, 0x00


	//----- nvinfo : EIATTR_KPARAM_INFO
	.align		4
.L_14:
        /*0038*/ 	.byte	0x04, 0x17
        /*003a*/ 	.short	(.L_16 - .L_15)
.L_15:
        /*003c*/ 	.word	0x00000000
        /*0040*/ 	.short	0x0016
        /*0042*/ 	.short	0x006c
        /*0044*/ 	.byte	0x00, 0xf0, 0x11, 0x00


	//----- nvinfo : EIATTR_KPARAM_INFO
	.align		4
.L_16:
        /*0048*/ 	.byte	0x04, 0x17
        /*004a*/ 	.short	(.L_18 - .L_17)
.L_17:
        /*004c*/ 	.word	0x00000000
        /*0050*/ 	.short	0x0015
        /*0052*/ 	.short	0x0068
        /*0054*/ 	.byte	0x00, 0xf0, 0x11, 0x00


	//----- nvinfo : EIATTR_KPARAM_INFO
	.align		4
.L_18:
        /*0058*/ 	.byte	0x04, 0x17
        /*005a*/ 	.short	(.L_20 - .L_19)
.L_19:
        /*005c*/ 	.word	0x00000000
        /*0060*/ 	.short	0x0014
        /*0062*/ 	.short	0x0064
        /*0064*/ 	.byte	0x00, 0xf0, 0x11, 0x00


	//----- nvinfo : EIATTR_KPARAM_INFO
	.align		4
.L_20:
        /*0068*/ 	.byte	0x04, 0x17
        /*006a*/ 	.short	(.L_22 - .L_21)
.L_21:
        /*006c*/ 	.word	0x00000000
        /*0070*/ 	.short	0x0013
        /*0072*/ 	.short	0x0060
        /*0074*/ 	.byte	0x00, 0xf0, 0x11, 0x00


	//----- nvinfo : EIATTR_KPARAM_INFO
	.align		4
.L_22:
        /*0078*/ 	.byte	0x04, 0x17
        /*007a*/ 	.short	(.L_24 - .L_23)
.L_23:
        /*007c*/ 	.word	0x00000000
        /*0080*/ 	.short	0x0012
        /*0082*/ 	.short	0x005c
        /*0084*/ 	.byte	0x00, 0xf0, 0x11, 0x00


	//----- nvinfo : EIATTR_KPARAM_INFO
	.align		4
.L_24:
        /*0088*/ 	.byte	0x04, 0x17
        /*008a*/ 	.short	(.L_26 - .L_25)
.L_25:
        /*008c*/ 	.word	0x00000000
        /*0090*/ 	.short	0x0011
        /*0092*/ 	.short	0x0058
        /*0094*/ 	.byte	0x00, 0xf0, 0x11, 0x00


	//----- nvinfo : EIATTR_KPARAM_INFO
	.align		4
.L_26:
        /*0098*/ 	.byte	0x04, 0x17
        /*009a*/ 	.short	(.L_28 - .L_27)
.L_27:
        /*009c*/ 	.word	0x00000000
        /*00a0*/ 	.short	0x0010
        /*00a2*/ 	.short	0x0054
        /*00a4*/ 	.byte	0x00, 0xf0, 0x11, 0x00


	//----- nvinfo : EIATTR_KPARAM_INFO
	.align		4
.L_28:
        /*00a8*/ 	.byte	0x04, 0x17
        /*00aa*/ 	.short	(.L_30 - .L_29)
.L_29:
        /*00ac*/ 	.word	0x00000000
        /*00b0*/ 	.short	0x000f
        /*00b2*/ 	.short	0x0050
        /*00b4*/ 	.byte	0x00, 0xf0, 0x11, 0x00


	//----- nvinfo : EIATTR_KPARAM_INFO
	.align		4
.L_30:
        /*00b8*/ 	.byte	0x04, 0x17
        /*00ba*/ 	.short	(.L_32 - .L_31)
.L_31:
        /*00bc*/ 	.word	0x00000000
        /*00c0*/ 	.short	0x000e
        /*00c2*/ 	.short	0x004c
        /*00c4*/ 	.byte	0x00, 0xf0, 0x11, 0x00


	//----- nvinfo : EIATTR_KPARAM_INFO
	.align		4
.L_32:
        /*00c8*/ 	.byte	0x04, 0x17
        /*00ca*/ 	.short	(.L_34 - .L_33)
.L_33:
        /*00cc*/ 	.word	0x00000000
        /*00d0*/ 	.short	0x000d
        /*00d2*/ 	.short	0x0048
        /*00d4*/ 	.byte	0x00, 0xf0, 0x11, 0x00


	//----- nvinfo : EIATTR_KPARAM_INFO
	.align		4
.L_34:
        /*00d8*/ 	.byte	0x04, 0x17
        /*00da*/ 	.short	(.L_36 - .L_35)
.L_35:
        /*00dc*/ 	.word	0x00000000
        /*00e0*/ 	.short	0x000c
        /*00e2*/ 	.short	0x0044
        /*00e4*/ 	.byte	0x00, 0xf0, 0x11, 0x00


	//----- nvinfo : EIATTR_KPARAM_INFO
	.align		4
.L_36:
        /*00e8*/ 	.byte	0x04, 0x17
        /*00ea*/ 	.short	(.L_38 - .L_37)
.L_37:
        /*00ec*/ 	.word	0x00000000
        /*00f0*/ 	.short	0x000b
        /*00f2*/ 	.short	0x0040
        /*00f4*/ 	.byte	0x00, 0xf0, 0x11, 0x00


	//----- nvinfo : EIATTR_KPARAM_INFO
	.align		4
.L_38:
        /*00f8*/ 	.byte	0x04, 0x17
        /*00fa*/ 	.short	(.L_40 - .L_39)
.L_39:
        /*00fc*/ 	.word	0x00000000
        /*0100*/ 	.short	0x000a
        /*0102*/ 	.short	0x003c
        /*0104*/ 	.byte	0x00, 0xf0, 0x11, 0x00


	//----- nvinfo : EIATTR_KPARAM_INFO
	.align		4
.L_40:
        /*0108*/ 	.byte	0x04, 0x17
        /*010a*/ 	.short	(.L_42 - .L_41)
.L_41:
        /*010c*/ 	.word	0x00000000
        /*0110*/ 	.short	0x0009
        /*0112*/ 	.short	0x0038
        /*0114*/ 	.byte	0x00, 0xf0, 0x11, 0x00


	//----- nvinfo : EIATTR_KPARAM_INFO
	.align		4
.L_42:
        /*0118*/ 	.byte	0x04, 0x17
        /*011a*/ 	.short	(.L_44 - .L_43)
.L_43:
        /*011c*/ 	.word	0x00000000
        /*0120*/ 	.short	0x0008
        /*0122*/ 	.short	0x0034
        /*0124*/ 	.byte	0x00, 0xf0, 0x11, 0x00


	//----- nvinfo : EIATTR_KPARAM_INFO
	.align		4
.L_44:
        /*0128*/ 	.byte	0x04, 0x17
        /*012a*/ 	.short	(.L_46 - .L_45)
.L_45:
        /*012c*/ 	.word	0x00000000
        /*0130*/ 	.short	0x0007
        /*0132*/ 	.short	0x0030
        /*0134*/ 	.byte	0x00, 0xf0, 0x11, 0x00


	//----- nvinfo : EIATTR_KPARAM_INFO
	.align		4
.L_46:
        /*0138*/ 	.byte	0x04, 0x17
        /*013a*/ 	.short	(.L_48 - .L_47)
.L_47:
        /*013c*/ 	.word	0x00000000
        /*0140*/ 	.short	0x0006
        /*0142*/ 	.short	0x002c
        /*0144*/ 	.byte	0x00, 0xf0, 0x11, 0x00


	//----- nvinfo : EIATTR_KPARAM_INFO
	.align		4
.L_48:
        /*0148*/ 	.byte	0x04, 0x17
        /*014a*/ 	.short	(.L_50 - .L_49)
.L_49:
        /*014c*/ 	.word	0x00000000
        /*0150*/ 	.short	0x0005
        /*0152*/ 	.short	0x0028
        /*0154*/ 	.byte	0x00, 0xf0, 0x11, 0x00


	//----- nvinfo : EIATTR_KPARAM_INFO
	.align		4
.L_50:
        /*0158*/ 	.byte	0x04, 0x17
        /*015a*/ 	.short	(.L_52 - .L_51)
.L_51:
        /*015c*/ 	.word	0x00000000
        /*0160*/ 	.short	0x0004
        /*0162*/ 	.short	0x0020
        /*0164*/ 	.byte	0x00, 0xf4, 0x21, 0x00


	//----- nvinfo : EIATTR_KPARAM_INFO
	.align		4
.L_52:
        /*0168*/ 	.byte	0x04, 0x17
        /*016a*/ 	.short	(.L_54 - .L_53)
.L_53:
        /*016c*/ 	.word	0x00000000
        /*0170*/ 	.short	0x0003
        /*0172*/ 	.short	0x0018
        /*0174*/ 	.byte	0x00, 0xf4, 0x21, 0x00


	//----- nvinfo : EIATTR_KPARAM_INFO
	.align		4
.L_54:
        /*0178*/ 	.byte	0x04, 0x17
        /*017a*/ 	.short	(.L_56 - .L_55)
.L_55:
        /*017c*/ 	.word	0x00000000
        /*0180*/ 	.short	0x0002
        /*0182*/ 	.short	0x0010
        /*0184*/ 	.byte	0x00, 0xf4, 0x21, 0x00


	//----- nvinfo : EIATTR_KPARAM_INFO
	.align		4
.L_56:
        /*0188*/ 	.byte	0x04, 0x17
        /*018a*/ 	.short	(.L_58 - .L_57)
.L_57:
        /*018c*/ 	.word	0x00000000
        /*0190*/ 	.short	0x0001
        /*0192*/ 	.short	0x0008
        /*0194*/ 	.byte	0x00, 0xf4, 0x21, 0x00


	//----- nvinfo : EIATTR_KPARAM_INFO
	.align		4
.L_58:
        /*0198*/ 	.byte	0x04, 0x17
        /*019a*/ 	.short	(.L_60 - .L_59)
.L_59:
        /*019c*/ 	.word	0x00000000
        /*01a0*/ 	.short	0x0000
        /*01a2*/ 	.short	0x0000
        /*01a4*/ 	.byte	0x00, 0xf4, 0x21, 0x00


	//----- nvinfo : EIATTR_SPARSE_MMA_MASK
	.align		4
.L_60:
        /*01a8*/ 	.byte	0x03, 0x50
        /*01aa*/ 	.short	0x0000


	//----- nvinfo : EIATTR_MAXREG_COUNT
	.align		4
        /*01ac*/ 	.byte	0x03, 0x1b
        /*01ae*/ 	.short	0x00ff


	//----- nvinfo : EIATTR_NUM_BARRIERS
	.align		4
        /*01b0*/ 	.byte	0x02, 0x4c
        /*01b2*/ 	.byte	0x01
	.zero		1


	//----- nvinfo : EIATTR_MERCURY_ISA_VERSION
	.align		4
        /*01b4*/ 	.byte	0x03, 0x5f
        /*01b6*/ 	.short	0x0101


	//----- nvinfo : EIATTR_COOP_GROUP_MASK_REGIDS
	.align		4
        /*01b8*/ 	.byte	0x04, 0x29
        /*01ba*/ 	.short	(.L_62 - .L_61)


	//   ....[0]....
.L_61:
        /*01bc*/ 	.word	0xffffffff


	//   ....[1]....
        /*01c0*/ 	.word	0xffffffff


	//   ....[2]....
        /*01c4*/ 	.word	0xffffffff


	//   ....[3]....
        /*01c8*/ 	.word	0xffffffff


	//   ....[4]....
        /*01cc*/ 	.word	0xffffffff


	//   ....[5]....
        /*01d0*/ 	.word	0xffffffff


	//   ....[6]....
        /*01d4*/ 	.word	0xffffffff


	//   ....[7]....
        /*01d8*/ 	.word	0xffffffff


	//   ....[8]....
        /*01dc*/ 	.word	0xffffffff


	//   ....[9]....
        /*01e0*/ 	.word	0xffffffff


	//   ....[10]....
        /*01e4*/ 	.word	0xffffffff


	//   ....[11]....
        /*01e8*/ 	.word	0xffffffff


	//   ....[12]....
        /*01ec*/ 	.word	0xffffffff


	//   ....[13]....
        /*01f0*/ 	.word	0xffffffff


	//   ....[14]....
        /*01f4*/ 	.word	0xffffffff


	//   ....[15]....
        /*01f8*/ 	.word	0xffffffff


	//   ....[16]....
        /*01fc*/ 	.word	0xffffffff


	//   ....[17]....
        /*0200*/ 	.word	0xffffffff


	//   ....[18]....
        /*0204*/ 	.word	0xffffffff


	//   ....[19]....
        /*0208*/ 	.word	0xffffffff


	//   ....[20]....
        /*020c*/ 	.word	0xffffffff


	//   ....[21]....
        /*0210*/ 	.word	0xffffffff


	//   ....[22]....
        /*0214*/ 	.word	0xffffffff


	//   ....[23]....
        /*0218*/ 	.word	0xffffffff


	//   ....[24]....
        /*021c*/ 	.word	0xffffffff


	//   ....[25]....
        /*0220*/ 	.word	0xffffffff


	//   ....[26]....
        /*0224*/ 	.word	0xffffffff


	//   ....[27]....
        /*0228*/ 	.word	0xffffffff


	//   ....[28]....
        /*022c*/ 	.word	0xffffffff


	//   ....[29]....
        /*0230*/ 	.word	0xffffffff


	//   ....[30]....
        /*0234*/ 	.word	0xffffffff


	//   ....[31]....
        /*0238*/ 	.word	0xffffffff


	//   ....[32]....
        /*023c*/ 	.word	0xffffffff


	//   ....[33]....
        /*0240*/ 	.word	0xffffffff


	//   ....[34]....
        /*0244*/ 	.word	0xffffffff


	//   ....[35]....
        /*0248*/ 	.word	0xffffffff


	//   ....[36]....
        /*024c*/ 	.word	0xffffffff


	//   ....[37]....
        /*0250*/ 	.word	0xffffffff


	//   ....[38]....
        /*0254*/ 	.word	0xffffffff


	//   ....[39]....
        /*0258*/ 	.word	0xffffffff


	//----- nvinfo : EIATTR_COOP_GROUP_INSTR_OFFSETS
	.align		4
.L_62:
        /*025c*/ 	.byte	0x04, 0x28
        /*025e*/ 	.short	(.L_64 - .L_63)


	//   ....[0]....
.L_63:
        /*0260*/ 	.word	0x000024b0


	//   ....[1]....
        /*0264*/ 	.word	0x000025f0


	//   ....[2]....
        /*0268*/ 	.word	0x00002c10


	//   ....[3]....
        /*026c*/ 	.word	0x00002c70


	//   ....[4]....
        /*0270*/ 	.word	0x00003b20


	//   ....[5]....
        /*0274*/ 	.word	0x00003b50


	//   ....[6]....
        /*0278*/ 	.word	0x00003b80


	//   ....[7]....
        /*027c*/ 	.word	0x00003b90


	//   ....[8]....
        /*0280*/ 	.word	0x00003bb0


	//   ....[9]....
        /*0284*/ 	.word	0x00003bc0


	//   ....[10]....
        /*0288*/ 	.word	0x00003be0


	//   ....[11]....
        /*028c*/ 	.word	0x00003bf0


	//   ....[12]....
        /*0290*/ 	.word	0x00003fd0


	//   ....[13]....
        /*0294*/ 	.word	0x00003ff0


	//   ....[14]....
        /*0298*/ 	.word	0x00004000


	//   ....[15]....
        /*029c*/ 	.word	0x00004010


	//   ....[16]....
        /*02a0*/ 	.word	0x00004020


	//   ....[17]....
        /*02a4*/ 	.word	0x00004030


	//   ....[18]....
        /*02a8*/ 	.word	0x00004040


	//   ....[19]....
        /*02ac*/ 	.word	0x00004050


	//   ....[20]....
        /*02b0*/ 	.word	0x00004500


	//   ....[21]....
        /*02b4*/ 	.word	0x00004510


	//   ....[22]....
        /*02b8*/ 	.word	0x00004520


	//   ....[23]....
        /*02bc*/ 	.word	0x00004530


	//   ....[24]....
        /*02c0*/ 	.word	0x00004540


	//   ....[25]....
        /*02c4*/ 	.word	0x00004550


	//   ....[26]....
        /*02c8*/ 	.word	0x00004560


	//   ....[27]....
        /*02cc*/ 	.word	0x00004570


	//   ....[28]....
        /*02d0*/ 	.word	0x00004a30


	//   ....[29]....
        /*02d4*/ 	.word	0x00004a60


	//   ....[30]....
        /*02d8*/ 	.word	0x00004a90


	//   ....[31]....
        /*02dc*/ 	.word	0x00004ab0


	//   ....[32]....
        /*02e0*/ 	.word	0x00004ad0


	//   ....[33]....
        /*02e4*/ 	.word	0x00004ae0


	//   ....[34]....
        /*02e8*/ 	.word	0x00004af0


	//   ....[35]....
        /*02ec*/ 	.word	0x00004b00


	//   ....[36]....
        /*02f0*/ 	.word	0x00004b70


	//   ....[37]....
        /*02f4*/ 	.word	0x00004b80


	//   ....[38]....
        /*02f8*/ 	.word	0x00004cb0


	//   ....[39]....
        /*02fc*/ 	.word	0x00004cc0


	//----- nvinfo : EIATTR_EXIT_INSTR_OFFSETS
	.align		4
.L_64:
        /*0300*/ 	.byte	0x04, 0x1c
        /*0302*/ 	.short	(.L_66 - .L_65)


	//   ....[0]....
.L_65:
        /*0304*/ 	.word	0x00005cf0


	//   ....[1]....
        /*0308*/ 	.word	0x00005d20


	//----- nvinfo : EIATTR_REQNTID
	.align		4
.L_66:
        /*030c*/ 	.byte	0x04, 0x10
        /*030e*/ 	.short	(.L_68 - .L_67)
.L_67:
        /*0310*/ 	.word	0x00000100
        /*0314*/ 	.word	0x00000001
        /*0318*/ 	.word	0x00000001


	//----- nvinfo : EIATTR_CBANK_PARAM_SIZE
	.align		4
.L_68:
        /*031c*/ 	.byte	0x03, 0x19
        /*031e*/ 	.short	0x0088


	//----- nvinfo : EIATTR_PARAM_CBANK
	.align		4
        /*0320*/ 	.byte	0x04, 0x0a
        /*0322*/ 	.short	(.L_70 - .L_69)
	.align		4
.L_69:
        /*0324*/ 	.word	index@(.nv.constant0.attn_fwd)
        /*0328*/ 	.short	0x0210
        /*032a*/ 	.short	0x0088


	//----- nvinfo : EIATTR_SW_WAR
	.align		4
.L_70:
        /*032c*/ 	.byte	0x04, 0x36
        /*032e*/ 	.short	(.L_72 - .L_71)
.L_71:
        /*0330*/ 	.word	0x00000008
.L_72:


//--------------------- .nv.callgraph             --------------------------
	.section	.nv.callgraph,"",@"SHT_CUDA_CALLGRAPH"
	.align	4
	.sectionentsize	8
	.align		4
        /*0000*/ 	.word	0x00000000
	.align		4
        /*0004*/ 	.word	0xffffffff
	.align		4
        /*0008*/ 	.word	0x00000000
	.align		4
        /*000c*/ 	.word	0xfffffffe
	.align		4
        /*0010*/ 	.word	0x00000000
	.align		4
        /*0014*/ 	.word	0xfffffffd
	.align		4
        /*0018*/ 	.word	0x00000000
	.align		4
        /*001c*/ 	.word	0xfffffffc


//--------------------- .nv.constant4             --------------------------
	.section	.nv.constant4,"a",@progbits
	.align	8
	.align		8
.nv.constant4:
        /*0000*/ 	.dword	_$_str


//--------------------- .text.attn_fwd            --------------------------
	.section	.text.attn_fwd,"ax",@progbits
	.align	128
        .global         attn_fwd
        .type           attn_fwd,@function
        .size           attn_fwd,(.L_x_3 - attn_fwd)
        .other          attn_fwd,@"STO_CUDA_ENTRY STV_DEFAULT"
attn_fwd:
.text.attn_fwd:
[----:B------:R-:W0:Y:S01]  /*0000*/  LDC R1, c[0x0][0x28] ;  /* 0x00000a00ff017b82 */ /* 0x000e220000000800 */
[----:B------:R-:W1:Y:S07]  /*0010*/  S2R R0, SR_TID.X ;  /* 0x0000000000007919 */ /* 0x000e6e0000002100 */
[----:B------:R-:W2:Y:S01]  /*0020*/  S2UR UR7, SR_CTAID.Y ;  /* 0x00000000000779c3 */ /* 0x000ea20000002600 */
[----:B------:R-:W-:Y:S01]  /*0030*/  ULDC.64 UR4, c[0x0][0x240] ;  /* 0x0000900000047ab9 */ /* 0x000fe20000000a00 */
[----:B------:R-:W-:Y:S01]  /*0040*/  ULDC.64 UR10, c[0x0][0x208] ;  /* 0x00008200000a7ab9 */ /* 0x000fe20000000a00 */
[----:B------:R-:W3:Y:S05]  /*0050*/  S2R R3, SR_CTAID.X ;  /* 0x0000000000037919 */ /* 0x000eea0000002500 */
[----:B------:R-:W4:Y:S08]  /*0060*/  LDC R7, c[0x0][0x248] ;  /* 0x00009200ff077b82 */ /* 0x000f300000000800 */
[----:B------:R-:W5:Y:S01]  /*0070*/  LDC.64 R8, c[0x0][0x210] ;  /* 0x00008400ff087b82 */ /* 0x000f620000000a00 */
[----:B--2---:R-:W-:Y:S01]  /*0080*/  UIMAD UR4, UR7, UR4, URZ ;  /* 0x00000004070472a4 */ /* 0x004fe2000f8e023f */
[----:B-1----:R-:W-:-:S02]  /*0090*/  LOP3.LUT R16, R0, 0x1f, RZ, 0xc0, !PT ;  /* 0x0000001f00107812 */ /* 0x002fc400078ec0ff */
[----:B------:R-:W-:Y:S02]  /*00a0*/  SHF.R.U32.HI R4, RZ, 0x5, R0 ;  /* 0x00000005ff047819 */ /* 0x000fe40000011600 */
[----:B------:R-:W-:Y:S01]  /*00b0*/  LEA.HI R6, R0, 0x18, RZ, 0x1b ;  /* 0x0000001800067811 */ /* 0x000fe200078fd8ff */
[----:B---3--:R-:W-:Y:S01]  /*00c0*/  IMAD R2, R3, 0x20, R16 ;  /* 0x0000002003027824 */ /* 0x008fe200078e0210 */
[----:B------:R-:W-:-:S03]  /*00d0*/  SGXT.U32 R4, R4, 0x3 ;  /* 0x000000030404781a */ /* 0x000fc60000000000 */
[----:B------:R-:W-:Y:S01]  /*00e0*/  IMAD R3, R2, UR5, RZ ;  /* 0x0000000502037c24 */ /* 0x000fe2000f8e02ff */
[----:B------:R-:W-:Y:S01]  /*00f0*/  USHF.R.S32.HI UR5, URZ, 0x1f, UR4 ;  /* 0x0000001f3f057899 */ /* 0x000fe20008011404 */
[-C--:B----4-:R-:W-:Y:S02]  /*0100*/  IMAD R5, R4, R7.reuse, RZ ;  /* 0x0000000704057224 */ /* 0x090fe400078e02ff */
[----:B------:R-:W-:Y:S01]  /*0110*/  IMAD R13, R6, R7, RZ ;  /* 0x00000007060d7224 */ /* 0x000fe200078e02ff */
[----:B-----5:R-:W-:Y:S02]  /*0120*/  IADD3 R12, P0, P1, R3, UR4, R8 ;  /* 0x00000004030c7c10 */ /* 0x020fe4000f91e008 */
[----:B------:R-:W-:Y:S01]  /*0130*/  SHF.R.S32.HI R8, RZ, 0x1f, R3 ;  /* 0x0000001fff087819 */ /* 0x000fe20000011403 */
[----:B------:R-:W-:Y:S01]  /*0140*/  IMAD R3, R7, 0x8, R5 ;  /* 0x0000000807037824 */ /* 0x000fe200078e0205 */
[-C--:B------:R-:W-:Y:S02]  /*0150*/  IADD3 R14, P3, R13, R12.reuse, RZ ;  /* 0x0000000c0d0e7210 */ /* 0x080fe40007f7e0ff */
[----:B------:R-:W-:Y:S01]  /*0160*/  IADD3.X R18, R8, UR5, R9, P0, P1 ;  /* 0x0000000508127c10 */ /* 0x000fe200087e2409 */
[----:B------:R-:W-:Y:S01]  /*0170*/  IMAD R7, R7, 0x8, R3 ;  /* 0x0000000807077824 */ /* 0x000fe200078e0203 */
[----:B------:R-:W-:-:S02]  /*0180*/  IADD3 R10, P1, R3, R12, RZ ;  /* 0x0000000c030a7210 */ /* 0x000fc40007f3e0ff */
[----:B------:R-:W-:Y:S02]  /*0190*/  IADD3 R8, P0, R5, R12, RZ ;  /* 0x0000000c05087210 */ /* 0x000fe40007f1e0ff */
[-C--:B------:R-:W-:Y:S02]  /*01a0*/  LEA.HI.X.SX32 R11, R3, R18.reuse, 0x1, P1 ;  /* 0x00000012030b7211 */ /* 0x080fe400008f0eff */
[----:B------:R-:W-:Y:S02]  /*01b0*/  LEA.HI.X.SX32 R9, R5, R18, 0x1, P0 ;  /* 0x0000001205097211 */ /* 0x000fe400000f0eff */
[----:B------:R-:W-:Y:S02]  /*01c0*/  IADD3 R12, P2, R7, R12, RZ ;  /* 0x0000000c070c7210 */ /* 0x000fe40007f5e0ff */
[----:B------:R-:W2:Y:S01]  /*01d0*/  LDG.E.U8 R11, desc[UR10][R10.64] ;  /* 0x0000000a0a0b7981 */ /* 0x000ea2000c1e1100 */
[-C--:B------:R-:W-:Y:S02]  /*01e0*/  LEA.HI.X.SX32 R15, R13, R18.reuse, 0x1, P3 ;  /* 0x000000120d0f7211 */ /* 0x080fe400018f0eff */
[----:B------:R-:W-:Y:S01]  /*01f0*/  LEA.HI.X.SX32 R13, R7, R18, 0x1, P2 ;  /* 0x00000012070d7211 */ /* 0x000fe200010f0eff */
[----:B------:R-:W2:Y:S04]  /*0200*/  LDG.E.U8 R8, desc[UR10][R8.64] ;  /* 0x0000000a08087981 */ /* 0x000ea8000c1e1100 */
[----:B------:R-:W3:Y:S04]  /*0210*/  LDG.E.U8 R15, desc[UR10][R14.64] ;  /* 0x0000000a0e0f7981 */ /* 0x000ee8000c1e1100 */
[----:B------:R-:W3:Y:S01]  /*0220*/  LDG.E.U8 R12, desc[UR10][R12.64] ;  /* 0x0000000a0c0c7981 */ /* 0x000ee2000c1e1100 */
[----:B------:R-:W1:Y:S01]  /*0230*/  S2UR UR6, SR_CgaCtaId ;  /* 0x00000000000679c3 */ /* 0x000e620000008800 */
[C---:B------:R-:W-:Y:S01]  /*0240*/  LOP3.LUT R3, R0.reuse, 0xc0, RZ, 0xc0, !PT ;  /* 0x000000c000037812 */ /* 0x040fe200078ec0ff */
[----:B------:R-:W-:Y:S01]  /*0250*/  UMOV UR4, 0x400 ;  /* 0x0000040000047882 */ /* 0x000fe20000000000 */
[----:B------:R-:W-:-:S02]  /*0260*/  IMAD.SHL.U32 R5, R0, 0x2, RZ ;  /* 0x0000000200057824 */ /* 0x000fc400078e00ff */
[----:B------:R-:W-:-:S04]  /*0270*/  SHF.R.U32.HI R18, RZ, 0x2, R3 ;  /* 0x00000002ff127819 */ /* 0x000fc80000011603 */
[----:B------:R-:W-:Y:S01]  /*0280*/  LOP3.LUT R18, R18, 0x1fe, R5, 0x78, !PT ;  /* 0x000001fe12127812 */ /* 0x000fe200078e7805 */
[----:B------:R-:W-:Y:S01]  /*0290*/  IMAD.MOV.U32 R105, RZ, RZ, -0x800000 ;  /* 0xff800000ff697424 */ /* 0x000fe200078e00ff */
[----:B------:R-:W-:Y:S01]  /*02a0*/  CS2R R84, SRZ ;  /* 0x0000000000547805 */ /* 0x000fe2000001ff00 */
[----:B------:R-:W-:Y:S01]  /*02b0*/  IMAD.MOV.U32 R192, RZ, RZ, 0x3f800000 ;  /* 0x3f800000ffc07424 */ /* 0x000fe200078e00ff */
[----:B-1----:R-:W-:Y:S01]  /*02c0*/  ULEA UR6, UR6, UR4, 0x18 ;  /* 0x0000000406067291 */ /* 0x002fe2000f8ec03f */
[----:B------:R-:W-:Y:S01]  /*02d0*/  IMAD.MOV.U32 R191, RZ, RZ, 0x3f800000 ;  /* 0x3f800000ffbf7424 */ /* 0x000fe200078e00ff */
[----:B------:R-:W-:Y:S01]  /*02e0*/  CS2R R86, SRZ ;  /* 0x0000000000567805 */ /* 0x000fe2000001ff00 */
[----:B------:R-:W-:Y:S01]  /*02f0*/  IMAD.MOV.U32 R80, RZ, RZ, -0x800000 ;  /* 0xff800000ff507424 */ /* 0x000fe200078e00ff */
[----:B------:R-:W-:Y:S02]  /*0300*/  CS2R R92, SRZ ;  /* 0x00000000005c7805 */ /* 0x000fe4000001ff00 */
[----:B------:R-:W-:-:S02]  /*0310*/  CS2R R94, SRZ ;  /* 0x00000000005e7805 */ /* 0x000fc4000001ff00 */
[----:B------:R-:W-:Y:S02]  /*0320*/  CS2R R56, SRZ ;  /* 0x0000000000387805 */ /* 0x000fe4000001ff00 */
[----:B------:R-:W-:Y:S02]  /*0330*/  CS2R R58, SRZ ;  /* 0x00000000003a7805 */ /* 0x000fe4000001ff00 */
[----:B------:R-:W-:Y:S02]  /*0340*/  CS2R R76, SRZ ;  /* 0x00000000004c7805 */ /* 0x000fe4000001ff00 */
[----:B------:R-:W-:Y:S01]  /*0350*/  CS2R R78, SRZ ;  /* 0x00000000004e7805 */ /* 0x000fe2000001ff00 */
[----:B--2---:R-:W-:-:S05]  /*0360*/  IMAD R7, R11, 0x100, R8 ;  /* 0x000001000b077824 */ /* 0x004fca00078e0208 */
[----:B------:R-:W-:Y:S02]  /*0370*/  F2FP.F16.E4M3.UNPACK_B R8, R7 ;  /* 0x00000007ff08723e */ /* 0x000fe400020006ff */
[----:B------:R-:W1:Y:S01]  /*0380*/  LDC R7, c[0x0][0x280] ;  /* 0x0000a000ff077b82 */ /* 0x000e620000000800 */
[----:B---3--:R-:W-:Y:S01]  /*0390*/  IMAD R17, R15, 0x100, R12 ;  /* 0x000001000f117824 */ /* 0x008fe200078e020c */
[----:B------:R-:W-:-:S04]  /*03a0*/  PRMT R9, R8, 0x7632, R9 ;  /* 0x0000763208097816 */ /* 0x000fc80000000009 */
[----:B------:R-:W-:-:S04]  /*03b0*/  F2FP.F16.E4M3.UNPACK_B R17, R17 ;  /* 0x00000011ff11723e */ /* 0x000fc800020006ff */
[----:B------:R-:W-:Y:S01]  /*03c0*/  PRMT R10, R17, 0x7632, R10 ;  /* 0x00007632110a7816 */ /* 0x000fe2000000000a */
[----:B------:R2:W-:Y:S01]  /*03d0*/  STS.U16 [R18+UR6+0x1000], R8 ;  /* 0x0010000812007988 */ /* 0x0005e20008000406 */
[----:B-1----:R-:W-:-:S03]  /*03e0*/  ISETP.GE.AND P0, PT, R7, 0x1, PT ;  /* 0x000000010700780c */ /* 0x002fc60003f06270 */
[----:B------:R1:W-:Y:S01]  /*03f0*/  STS.U16 [R18+UR6+0x1200], R9 ;  /* 0x0012000912007988 */ /* 0x0003e20008000406 */
[----:B--2---:R-:W-:-:S03]  /*0400*/  IMAD.SHL.U32 R8, R0, 0x20, RZ ;  /* 0x0000002000087824 */ /* 0x004fc600078e00ff */
[----:B------:R1:W-:Y:S04]  /*0410*/  STS.U16 [R18+UR6+0x1400], R17 ;  /* 0x0014001112007988 */ /* 0x0003e80008000406 */
[----:B------:R1:W-:Y:S02]  /*0420*/  STS.U16 [R18+UR6+0x1600], R10 ;  /* 0x0016000a12007988 */ /* 0x0003e40008000406 */
[----:B0-----:R-:W-:Y:S05]  /*0430*/  @!P0 BRA `(.L_x_0) ;  /* 0x0000004800988947 */ /* 0x001fea0003800000 */
[----:B------:R-:W0:Y:S01]  /*0440*/  LDC.64 R38, c[0x0][0x250] ;  /* 0x00009400ff267b82 */ /* 0x000e220000000a00 */
[----:B------:R-:W-:Y:S01]  /*0450*/  IMAD.SHL.U32 R14, R0, 0x40, RZ ;  /* 0x00000040000e7824 */ /* 0x000fe200078e00ff */
[--C-:B------:R-:W-:Y:S01]  /*0460*/  SHF.R.S32.HI R11, RZ, 0x2, R0.reuse ;  /* 0x00000002ff0b7819 */ /* 0x100fe20000011400 */
[----:B------:R-:W-:Y:S01]  /*0470*/  ULDC UR4, c[0x0][0x258] ;  /* 0x0000960000047ab9 */ /* 0x000fe20000000800 */
[--C-:B------:R-:W-:Y:S01]  /*0480*/  SHF.R.S32.HI R15, RZ, 0x1, R0.reuse ;  /* 0x00000001ff0f7819 */ /* 0x100fe20000011400 */
[----:B------:R-:W-:Y:S01]  /*0490*/  ULDC.64 UR8, c[0x0][0x218] ;  /* 0x0000860000087ab9 */ /* 0x000fe20000000a00 */
[----:B------:R-:W-:Y:S01]  /*04a0*/  SGXT R11, R11, 0x1 ;  /* 0x000000010b0b781a */ /* 0x000fe20000000200 */
[----:B------:R-:W-:Y:S01]  /*04b0*/  IMAD.MOV.U32 R192, RZ, RZ, 0x3f800000 ;  /* 0x3f800000ffc07424 */ /* 0x000fe200078e00ff */
[----:B------:R-:W-:Y:S01]  /*04c0*/  LOP3.LUT R14, R14, 0x40, RZ, 0xc0, !PT ;  /* 0x000000400e0e7812 */ /* 0x000fe200078ec0ff */
[----:B------:R-:W2:Y:S01]  /*04d0*/  LDC R45, c[0x0][0x268] ;  /* 0x00009a00ff2d7b82 */ /* 0x000ea20000000800 */
[----:B------:R-:W-:Y:S01]  /*04e0*/  SGXT R15, R15, 0x1 ;  /* 0x000000010f0f781a */ /* 0x000fe20000000200 */
[----:B------:R-:W-:Y:S01]  /*04f0*/  IMAD.MOV.U32 R194, RZ, RZ, -0x800000 ;  /* 0xff800000ffc27424 */ /* 0x000fe200078e00ff */
[----:B-1----:R-:W-:Y:S01]  /*0500*/  LOP3.LUT R10, R0, 0x4, RZ, 0xc0, !PT ;  /* 0x00000004000a7812 */ /* 0x002fe200078ec0ff */
[----:B------:R-:W-:Y:S01]  /*0510*/  VIADD R17, R14, UR6 ;  /* 0x000000060e117c36 */ /* 0x000fe20008000000 */
[C---:B------:R-:W-:Y:S01]  /*0520*/  LOP3.LUT R9, R0.reuse, 0x1c, RZ, 0xc0, !PT ;  /* 0x0000001c00097812 */ /* 0x040fe200078ec0ff */
[----:B------:R-:W-:Y:S01]  /*0530*/  IMAD.MOV.U32 R180, RZ, RZ, RZ ;  /* 0x000000ffffb47224 */ /* 0x000fe200078e00ff */
[----:B------:R-:W-:Y:S01]  /*0540*/  LOP3.LUT R18, R0, 0x1, RZ, 0xc0, !PT ;  /* 0x0000000100127812 */ /* 0x000fe200078ec0ff */
[----:B------:R-:W-:Y:S01]  /*0550*/  IMAD R17, R10, 0x80, R17 ;  /* 0x000000800a117824 */ /* 0x000fe200078e0211 */
[----:B------:R-:W-:Y:S01]  /*0560*/  LOP3.LUT R11, R11, 0x90, RZ, 0xc0, !PT ;  /* 0x000000900b0b7812 */ /* 0x000fe200078ec0ff */
[C---:B------:R-:W-:Y:S01]  /*0570*/  IMAD.SHL.U32 R10, R0.reuse, 0x10, RZ ;  /* 0x00000010000a7824 */ /* 0x040fe200078e00ff */
[----:B------:R-:W-:Y:S01]  /*0580*/  LOP3.LUT R13, R0, 0x8, RZ, 0xc0, !PT ;  /* 0x00000008000d7812 */ /* 0x000fe200078ec0ff */
[----:B------:R-:W1:Y:S01]  /*0590*/  LDC.64 R42, c[0x0][0x220] ;  /* 0x00008800ff2a7b82 */ /* 0x000e620000000a00 */
[----:B------:R-:W-:Y:S01]  /*05a0*/  SHF.R.S32.HI R12, RZ, 0x3, R0 ;  /* 0x00000003ff0c7819 */ /* 0x000fe20000011400 */
[----:B------:R-:W-:Y:S01]  /*05b0*/  IMAD.MOV.U32 R193, RZ, RZ, -0x800000 ;  /* 0xff800000ffc17424 */ /* 0x000fe200078e00ff */
[----:B------:R-:W-:Y:S01]  /*05c0*/  LOP3.LUT R15, R15, 0x120, RZ, 0xc0, !PT ;  /* 0x000001200f0f7812 */ /* 0x000fe200078ec0ff */
[----:B------:R-:W-:Y:S01]  /*05d0*/  IMAD.SHL.U32 R13, R13, 0x2, RZ ;  /* 0x000000020d0d7824 */ /* 0x000fe200078e00ff */
[----:B------:R-:W-:Y:S01]  /*05e0*/  LOP3.LUT R14, R11, 0x60, R8, 0xf8, !PT ;  /* 0x000000600b0e7812 */ /* 0x000fe200078ef808 */
[----:B------:R-:W-:Y:S01]  /*05f0*/  IMAD R11, R18, 0x2, R9 ;  /* 0x00000002120b7824 */ /* 0x000fe200078e0209 */
[----:B------:R-:W-:Y:S01]  /*0600*/  SGXT R12, R12, 0x1 ;  /* 0x000000010c0c781a */ /* 0x000fe20000000200 */
[----:B------:R-:W-:Y:S01]  /*0610*/  IMAD R9, R16, UR4, RZ ;  /* 0x0000000410097c24 */ /* 0x000fe2000f8e02ff */
[--C-:B------:R-:W-:Y:S01]  /*0620*/  LOP3.LUT R15, R15, 0x30, R0.reuse, 0x78, !PT ;  /* 0x000000300f0f7812 */ /* 0x100fe200078e7800 */
[----:B0-----:R-:W-:Y:S01]  /*0630*/  IMAD R38, R38, UR7, RZ ;  /* 0x0000000726267c24 */ /* 0x001fe2000f8e02ff */
[----:B------:R-:W-:Y:S01]  /*0640*/  SHF.R.U32.HI R182, RZ, 0x1, R0 ;  /* 0x00000001ffb67819 */ /* 0x000fe20000011600 */
[----:B------:R-:W-:Y:S01]  /*0650*/  IMAD R16, R4, R39, RZ ;  /* 0x0000002704107224 */ /* 0x000fe200078e02ff */
[----:B------:R-:W-:Y:S01]  /*0660*/  LOP3.LUT R12, R15, 0x90, R12, 0x78, !PT ;  /* 0x000000900f0c7812 */ /* 0x000fe200078e780c */
[----:B------:R-:W-:Y:S01]  /*0670*/  IMAD.MOV.U32 R191, RZ, RZ, 0x3f800000 ;  /* 0x3f800000ffbf7424 */ /* 0x000fe200078e00ff */
[----:B------:R-:W-:Y:S01]  /*0680*/  LOP3.LUT R13, R14, R13, RZ, 0x3c, !PT ;  /* 0x0000000d0e0d7212 */ /* 0x000fe200078e3cff */
[----:B------:R-:W-:Y:S01]  /*0690*/  IMAD R18, R39, 0x8, R16 ;  /* 0x0000000827127824 */ /* 0x000fe200078e0210 */
[----:B------:R-:W-:Y:S01]  /*06a0*/  LOP3.LUT R10, R10, 0x100, RZ, 0xc0, !PT ;  /* 0x000001000a0a7812 */ /* 0x000fe200078ec0ff */
[----:B------:R-:W-:Y:S01]  /*06b0*/  IMAD.IADD R188, R12, 0x1, R17 ;  /* 0x000000010cbc7824 */ /* 0x000fe200078e0211 */
[----:B------:R-:W-:Y:S01]  /*06c0*/  IADD3 R35, P0, P1, R9, UR8, R38 ;  /* 0x0000000809237c10 */ /* 0x000fe2000f91e026 */
[C---:B------:R-:W-:Y:S01]  /*06d0*/  IMAD R22, R39.reuse, 0x8, R18 ;  /* 0x0000000827167824 */ /* 0x040fe200078e0212 */
[----:B------:R-:W-:Y:S01]  /*06e0*/  SHF.R.S32.HI R15, RZ, 0x1f, R9 ;  /* 0x0000001fff0f7819 */ /* 0x000fe20000011409 */
[----:B------:R-:W-:Y:S01]  /*06f0*/  IMAD R17, R6, R39, RZ ;  /* 0x0000002706117224 */ /* 0x000fe200078e02ff */
[----:B------:R-:W-:Y:S01]  /*0700*/  SHF.R.S32.HI R38, RZ, 0x1f, R38 ;  /* 0x0000001fff267819 */ /* 0x000fe20000011426 */
[----:B------:R-:W-:Y:S01]  /*0710*/  IMAD R24, R39, 0x10, R22 ;  /* 0x0000001027187824 */ /* 0x000fe200078e0216 */
[----:B------:R-:W-:-:S02]  /*0720*/  SGXT.U32 R182, R182, 0x1 ;  /* 0x00000001b6b6781a */ /* 0x000fc40000000000 */
[----:B------:R-:W-:Y:S02]  /*0730*/  CS2R R84, SRZ ;  /* 0x0000000000547805 */ /* 0x000fe4000001ff00 */
[C---:B------:R-:W-:Y:S01]  /*0740*/  LOP3.LUT R9, R0.reuse, 0x7f, RZ, 0xc0, !PT ;  /* 0x0000007f00097812 */ /* 0x040fe200078ec0ff */
[----:B------:R-:W-:Y:S01]  /*0750*/  IMAD R26, R39, 0x8, R24 ;  /* 0x00000008271a7824 */ /* 0x000fe200078e0218 */
[----:B------:R-:W-:Y:S02]  /*0760*/  IADD3 R189, R13, UR6, R10 ;  /* 0x000000060dbd7c10 */ /* 0x000fe4000fffe00a */
[----:B------:R-:W-:Y:S02]  /*0770*/  CS2R R86, SRZ ;  /* 0x0000000000567805 */ /* 0x000fe4000001ff00 */
[----:B------:R-:W-:Y:S01]  /*0780*/  IADD3.X R41, R15, UR9, R38, P0, P1 ;  /* 0x000000090f297c10 */ /* 0x000fe200087e2426 */
[----:B------:R-:W-:Y:S01]  /*0790*/  ULDC.64 UR8, c[0x0][0x260] ;  /* 0x0000980000087ab9 */ /* 0x000fe20000000a00 */
[----:B------:R-:W-:Y:S01]  /*07a0*/  SHF.R.U32.HI R13, RZ, 0x7, R0 ;  /* 0x00000007ff0d7819 */ /* 0x000fe20000011600 */
[----:B------:R-:W-:Y:S01]  /*07b0*/  UIMAD UR4, UR7, UR8, URZ ;  /* 0x00000008070472a4 */ /* 0x000fe2000f8e023f */
[----:B------:R-:W-:Y:S01]  /*07c0*/  LOP3.LUT R182, R11, R182, RZ, 0xfc, !PT ;  /* 0x000000b60bb67212 */ /* 0x000fe200078efcff */
[----:B------:R-:W-:Y:S01]  /*07d0*/  IMAD R11, R9, UR9, RZ ;  /* 0x00000009090b7c24 */ /* 0x000fe2000f8e02ff */
[----:B------:R-:W-:Y:S01]  /*07e0*/  SGXT.U32 R9, R13, 0x1 ;  /* 0x000000010d09781a */ /* 0x000fe20000000000 */
[----:B------:R-:W-:Y:S01]  /*07f0*/  IMAD R28, R39, 0x8, R26 ;  /* 0x00000008271c7824 */ /* 0x000fe200078e021a */
[C---:B------:R-:W-:Y:S01]  /*0800*/  LEA.HI R10, R0.reuse, 0x38, RZ, 0x1b ;  /* 0x00000038000a7811 */ /* 0x040fe200078fd8ff */
[----:B------:R-:W-:Y:S01]  /*0810*/  USHF.R.S32.HI UR5, URZ, 0x1f, UR4 ;  /* 0x0000001f3f057899 */ /* 0x000fe20008011404 */
[C---:B------:R-:W-:Y:S01]  /*0820*/  LEA.HI R12, R0.reuse, 0x58, RZ, 0x1b ;  /* 0x00000058000c7811 */ /* 0x040fe200078fd8ff */
[----:B--2---:R-:W-:Y:S01]  /*0830*/  IMAD R146, R9, R45, RZ ;  /* 0x0000002d09927224 */ /* 0x004fe200078e02ff */
[----:B------:R-:W-:Y:S01]  /*0840*/  LEA.HI R14, R0, 0x78, RZ, 0x1b ;  /* 0x00000078000e7811 */ /* 0x000fe200078fd8ff */
[----:B------:R-:W-:Y:S01]  /*0850*/  IMAD R19, R10, R39, RZ ;  /* 0x000000270a137224 */ /* 0x000fe200078e02ff */
[----:B------:R-:W-:Y:S01]  /*0860*/  IADD3 R9, P6, R16, R35, RZ ;  /* 0x0000002310097210 */ /* 0x000fe20007fde0ff */
[----:B------:R-:W-:Y:S01]  /*0870*/  IMAD R148, R45, 0x2, R146 ;  /* 0x000000022d947824 */ /* 0x000fe200078e0292 */
[----:B-1----:R-:W-:Y:S01]  /*0880*/  IADD3 R179, P0, P1, R11, UR4, R42 ;  /* 0x000000040bb37c10 */ /* 0x002fe2000f91e02a */
[----:B------:R-:W-:Y:S01]  /*0890*/  IMAD R20, R12, R39, RZ ;  /* 0x000000270c147224 */ /* 0x000fe200078e02ff */
[----:B------:R-:W-:Y:S01]  /*08a0*/  SHF.R.S32.HI R42, RZ, 0x1f, R11 ;  /* 0x0000001fff2a7819 */ /* 0x000fe2000001140b */
[----:B------:R-:W-:Y:S01]  /*08b0*/  IMAD R150, R45, 0x2, R148 ;  /* 0x000000022d967824 */ /* 0x000fe200078e0294 */
[----:B------:R-:W-:Y:S01]  /*08c0*/  IADD3 R11, P4, R17, R35, RZ ;  /* 0x00000023110b7210 */ /* 0x000fe20007f9e0ff */
[----:B------:R-:W-:Y:S01]  /*08d0*/  IMAD R21, R14, R39, RZ ;  /* 0x000000270e157224 */ /* 0x000fe200078e02ff */
[-C--:B------:R-:W-:Y:S01]  /*08e0*/  IADD3 R10, P5, R18, R35.reuse, RZ ;  /* 0x00000023120a7210 */ /* 0x080fe20007fbe0ff */
[----:B------:R-:W-:Y:S01]  /*08f0*/  IMAD R30, R39, 0x10, R28 ;  /* 0x00000010271e7824 */ /* 0x000fe200078e021c */
[----:B------:R-:W-:Y:S01]  /*0900*/  IADD3 R12, P3, R19, R35, RZ ;  /* 0x00000023130c7210 */ /* 0x000fe20007f7e0ff */
[----:B------:R-:W-:Y:S01]  /*0910*/  IMAD R152, R45, 0x2, R150 ;  /* 0x000000022d987824 */ /* 0x000fe200078e0296 */
[----:B------:R-:W-:Y:S01]  /*0920*/  LEA.HI.X.SX32 R14, R16, R41, 0x1, P6 ;  /* 0x00000029100e7211 */ /* 0x000fe200030f0eff */
[----:B------:R-:W-:Y:S01]  /*0930*/  IMAD R32, R39, 0x8, R30 ;  /* 0x0000000827207824 */ /* 0x000fe200078e021e */
[-C--:B------:R-:W-:Y:S01]  /*0940*/  IADD3 R13, P2, R20, R35.reuse, RZ ;  /* 0x00000023140d7210 */ /* 0x080fe20007f5e0ff */
[----:B------:R-:W-:Y:S01]  /*0950*/  IMAD R154, R45, 0x2, R152 ;  /* 0x000000022d9a7824 */ /* 0x000fe200078e0298 */
[----:B------:R-:W-:Y:S01]  /*0960*/  IADD3 R145, P6, R21, R35, RZ ;  /* 0x0000002315917210 */ /* 0x000fe20007fde0ff */
[----:B------:R-:W-:Y:S01]  /*0970*/  IMAD R36, R39, 0x8, R32 ;  /* 0x0000000827247824 */ /* 0x000fe200078e0220 */
[-C--:B------:R-:W-:Y:S01]  /*0980*/  LEA.HI.X.SX32 R16, R17, R41.reuse, 0x1, P4 ;  /* 0x0000002911107211 */ /* 0x080fe200020f0eff */
[----:B------:R-:W-:Y:S01]  /*0990*/  IMAD R156, R45, 0x2, R154 ;  /* 0x000000022d9c7824 */ /* 0x000fe200078e029a */
[-C--:B------:R-:W-:Y:S01]  /*09a0*/  LEA.HI.X.SX32 R15, R18, R41.reuse, 0x1, P5 ;  /* 0x00000029120f7211 */ /* 0x080fe200028f0eff */
[----:B------:R-:W-:Y:S01]  /*09b0*/  IMAD R38, R39, 0x10, R36 ;  /* 0x0000001027267824 */ /* 0x000fe200078e0224 */
[-C--:B------:R-:W-:Y:S01]  /*09c0*/  LEA.HI.X.SX32 R17, R19, R41.reuse, 0x1, P3 ;  /* 0x0000002913117211 */ /* 0x080fe200018f0eff */
[----:B------:R-:W-:Y:S01]  /*09d0*/  IMAD R158, R45, 0x2, R156 ;  /* 0x000000022d9e7824 */ /* 0x000fe200078e029c */
[-C--:B------:R-:W-:Y:S01]  /*09e0*/  LEA.HI.X.SX32 R18, R20, R41.reuse, 0x1, P2 ;  /* 0x0000002914127211 */ /* 0x080fe200010f0eff */
[----:B------:R-:W-:Y:S01]  /*09f0*/  IMAD R40, R39, 0x8, R38 ;  /* 0x0000000827287824 */ /* 0x000fe200078e0226 */
[----:B------:R-:W-:Y:S01]  /*0a00*/  LEA.HI.X.SX32 R19, R21, R41, 0x1, P6 ;  /* 0x0000002915137211 */ /* 0x000fe200030f0eff */
[----:B------:R-:W-:Y:S01]  /*0a10*/  IMAD R160, R45, 0x2, R158 ;  /* 0x000000022da07824 */ /* 0x000fe200078e029e */
[-C--:B------:R-:W-:Y:S01]  /*0a20*/  IADD3 R20, P2, R22, R35.reuse, RZ ;  /* 0x0000002316147210 */ /* 0x080fe20007f5e0ff */
[----:B------:R-:W-:Y:S01]  /*0a30*/  IMAD R144, R39, 0x8, R40 ;  /* 0x0000000827907824 */ /* 0x000fe200078e0228 */
[----:B------:R-:W-:Y:S01]  /*0a40*/  IADD3 R21, P3, R24, R35, RZ ;  /* 0x0000002318157210 */ /* 0x000fe20007f7e0ff */
[----:B------:R-:W-:Y:S01]  /*0a50*/  IMAD R162, R45, 0x2, R160 ;  /* 0x000000022da27824 */ /* 0x000fe200078e02a0 */
[----:B------:R-:W-:-:S02]  /*0a60*/  LEA.HI.X.SX32 R22, R22, R41, 0x1, P2 ;  /* 0x0000002916167211 */ /* 0x000fc400010f0eff */
[----:B------:R-:W-:Y:S02]  /*0a70*/  CS2R R92, SRZ ;  /* 0x00000000005c7805 */ /* 0x000fe4000001ff00 */
[----:B------:R-:W-:Y:S01]  /*0a80*/  LEA.HI.X.SX32 R23, R24, R41, 0x1, P3 ;  /* 0x0000002918177211 */ /* 0x000fe200018f0eff */
[C---:B------:R-:W-:Y:S01]  /*0a90*/  IMAD R164, R45.reuse, 0x2, R162 ;  /* 0x000000022da47824 */ /* 0x040fe200078e02a2 */
[-C--:B------:R-:W-:Y:S02]  /*0aa0*/  IADD3 R24, P2, R26, R35.reuse, RZ ;  /* 0x000000231a187210 */ /* 0x080fe40007f5e0ff */
[----:B------:R-:W-:Y:S02]  /*0ab0*/  CS2R R94, SRZ ;  /* 0x00000000005e7805 */ /* 0x000fe4000001ff00 */
        /* <DEDUP_REMOVED lines=16> */
[-C--:B------:R-:W-:Y:S01]  /*0bc0*/  IADD3 R33, P3, R38, R35.reuse, RZ ;  /* 0x0000002326217210 */ /* 0x080fe20007f7e0ff */
[C---:B------:R-:W-:Y:S01]  /*0bd0*/  IMAD R176, R45.reuse, 0x2, R172 ;  /* 0x000000022db07824 */ /* 0x040fe200078e02ac */
[-C--:B------:R-:W-:Y:S01]  /*0be0*/  IADD3 R34, P4, R40, R35.reuse, RZ ;  /* 0x0000002328227210 */ /* 0x080fe20007f9e0ff */
[----:B------:R-:W-:Y:S01]  /*0bf0*/  UMOV UR4, URZ ;  /* 0x0000003f00047c82 */ /* 0x000fe20008000000 */
[----:B------:R-:W-:Y:S01]  /*0c00*/  IADD3 R35, P5, R144, R35, RZ ;  /* 0x0000002390237210 */ /* 0x000fe20007fbe0ff */
[----:B------:R-:W-:Y:S01]  /*0c10*/  IMAD R178, R45, 0x2, R176 ;  /* 0x000000022db27824 */ /* 0x000fe200078e02b0 */
[-C--:B------:R-:W-:Y:S01]  /*0c20*/  LEA.HI.X.SX32 R37, R38, R41.reuse, 0x1, P3 ;  /* 0x0000002926257211 */ /* 0x080fe200018f0eff */
[----:B------:R-:W-:Y:S01]  /*0c30*/  ULDC UR12, c[0x0][0x238] ;  /* 0x00008e00000c7ab9 */ /* 0x000fe20000000800 */
[----:B------:R-:W-:-:S02]  /*0c40*/  LEA.HI.X.SX32 R36, R36, R41, 0x1, P2 ;  /* 0x0000002924247211 */ /* 0x000fc400010f0eff */
[-C--:B------:R-:W-:Y:S02]  /*0c50*/  LEA.HI.X.SX32 R38, R40, R41.reuse, 0x1, P4 ;  /* 0x0000002928267211 */ /* 0x080fe400020f0eff */
[----:B------:R-:W-:Y:S02]  /*0c60*/  LEA.HI.X.SX32 R144, R144, R41, 0x1, P5 ;  /* 0x0000002990907211 */ /* 0x000fe400028f0eff */
[----:B------:R-:W-:Y:S01]  /*0c70*/  IADD3.X R41, R42, UR5, R43, P0, P1 ;  /* 0x000000052a297c10 */ /* 0x000fe200087e242b */
[----:B------:R-:W-:Y:S01]  /*0c80*/  UMOV UR5, URZ ;  /* 0x0000003f00057c82 */ /* 0x000fe20008000000 */
[-C--:B------:R-:W-:Y:S02]  /*0c90*/  IADD3 R151, P2, R150, R179.reuse, RZ ;  /* 0x000000b396977210 */ /* 0x080fe40007f5e0ff */
[-C--:B------:R-:W-:Y:S02]  /*0ca0*/  IADD3 R147, P0, R146, R179.reuse, RZ ;  /* 0x000000b392937210 */ /* 0x080fe40007f1e0ff */
[----:B------:R-:W-:-:S02]  /*0cb0*/  IADD3 R149, P1, R148, R179, RZ ;  /* 0x000000b394957210 */ /* 0x000fc40007f3e0ff */
[----:B------:R-:W-:Y:S02]  /*0cc0*/  LEA.HI.X.SX32 R150, R150, R41, 0x1, P2 ;  /* 0x0000002996967211 */ /* 0x000fe400010f0eff */
[----:B------:R-:W-:Y:S02]  /*0cd0*/  IADD3 R157, P2, R156, R179, RZ ;  /* 0x000000b39c9d7210 */ /* 0x000fe40007f5e0ff */
[-C--:B------:R-:W-:Y:S02]  /*0ce0*/  LEA.HI.X.SX32 R146, R146, R41.reuse, 0x1, P0 ;  /* 0x0000002992927211 */ /* 0x080fe400000f0eff */
[----:B------:R-:W-:Y:S02]  /*0cf0*/  LEA.HI.X.SX32 R148, R148, R41, 0x1, P1 ;  /* 0x0000002994947211 */ /* 0x000fe400008f0eff */
        /* <DEDUP_REMOVED lines=20> */
[----:B------:R-:W-:Y:S02]  /*0e40*/  LOP3.LUT R40, R0, 0x7, RZ, 0xc0, !PT ;  /* 0x0000000700287812 */ /* 0x000fe400078ec0ff */
[----:B------:R-:W-:Y:S02]  /*0e50*/  IADD3 R179, P3, R178, R179, RZ ;  /* 0x000000b3b2b37210 */ /* 0x000fe40007f7e0ff */
[-C--:B------:R-:W-:Y:S01]  /*0e60*/  LEA.HI.X.SX32 R176, R176, R41.reuse, 0x1, P2 ;  /* 0x00000029b0b07211 */ /* 0x080fe200010f0eff */
[----:B------:R-:W-:Y:S01]  /*0e70*/  IMAD R40, R40, 0x90, RZ ;  /* 0x0000009028287824 */ /* 0x000fe200078e02ff */
[----:B------:R-:W-:Y:S02]  /*0e80*/  LOP3.LUT P2, RZ, R0, 0x80, RZ, 0xc0, !PT ;  /* 0x0000008000ff7812 */ /* 0x000fe4000784c0ff */
[-C--:B------:R-:W-:Y:S02]  /*0e90*/  LEA.HI.X.SX32 R170, R170, R41.reuse, 0x1, P0 ;  /* 0x00000029aaaa7211 */ /* 0x080fe400000f0eff */
[----:B------:R-:W-:-:S02]  /*0ea0*/  LEA.HI.X.SX32 R172, R172, R41, 0x1, P1 ;  /* 0x00000029acac7211 */ /* 0x000fc400008f0eff */
[----:B------:R-:W-:Y:S02]  /*0eb0*/  LEA.HI.X.SX32 R178, R178, R41, 0x1, P3 ;  /* 0x00000029b2b27211 */ /* 0x000fe400018f0eff */
[----:B------:R-:W-:Y:S02]  /*0ec0*/  SEL R41, RZ, 0x90, !P2 ;  /* 0x00000090ff297807 */ /* 0x000fe40005000000 */
[----:B------:R-:W-:Y:S02]  /*0ed0*/  LOP3.LUT R184, R40, 0x30, R5, 0x78, !PT ;  /* 0x0000003028b87812 */ /* 0x000fe400078e7805 */
[----:B------:R-:W-:Y:S02]  /*0ee0*/  LOP3.LUT R190, R41, 0x7f, R0, 0x78, !PT ;  /* 0x0000007f29be7812 */ /* 0x000fe400078e7800 */
[C---:B------:R-:W-:Y:S02]  /*0ef0*/  LOP3.LUT P0, RZ, R0.reuse, 0x1, RZ, 0xc0, !PT ;  /* 0x0000000100ff7812 */ /* 0x040fe4000780c0ff */
[----:B------:R-:W-:-:S02]  /*0f00*/  LOP3.LUT P1, RZ, R0, 0x2, RZ, 0xc0, !PT ;  /* 0x0000000200ff7812 */ /* 0x000fc4000782c0ff */
[C---:B------:R-:W-:Y:S02]  /*0f10*/  LOP3.LUT R187, R190.reuse, 0x20, RZ, 0x3c, !PT ;  /* 0x00000020bebb7812 */ /* 0x040fe400078e3cff */
[C---:B------:R-:W-:Y:S02]  /*0f20*/  LOP3.LUT R186, R190.reuse, 0x40, RZ, 0x3c, !PT ;  /* 0x00000040beba7812 */ /* 0x040fe400078e3cff */
[----:B------:R-:W-:Y:S02]  /*0f30*/  LOP3.LUT R185, R190, 0x60, RZ, 0x3c, !PT ;  /* 0x00000060beb97812 */ /* 0x000fe400078e3cff */
[----:B------:R-:W-:Y:S02]  /*0f40*/  LOP3.LUT R183, R184, 0x40, RZ, 0x3c, !PT ;  /* 0x00000040b8b77812 */ /* 0x000fe400078e3cff */
[----:B------:R-:W-:-:S07]  /*0f50*/  LOP3.LUT R181, R182, 0x1, RZ, 0x3c, !PT ;  /* 0x00000001b6b57812 */ /* 0x000fce00078e3cff */
.L_x_1:
[----:B------:R-:W-:Y:S02]  /*0f60*/  SHF.R.S32.HI R97, RZ, 0x1f, R180 ;  /* 0x0000001fff617819 */ /* 0x000fe400000114b4 */
[C---:B------:R-:W-:Y:S02]  /*0f70*/  IADD3 R40, P2, R180.reuse, R9, RZ ;  /* 0x00000009b4287210 */ /* 0x040fe40007f5e0ff */
[----:B------:R-:W-:-:S03]  /*0f80*/  IADD3 R42, P3, R180, R10, RZ ;  /* 0x0000000ab42a7210 */ /* 0x000fc60007f7e0ff */
[C---:B------:R-:W-:Y:S01]  /*0f90*/  IMAD.X R41, R97.reuse, 0x1, R14, P2 ;  /* 0x0000000161297824 */ /* 0x040fe200010e060e */
[C---:B------:R-:W-:Y:S01]  /*0fa0*/  IADD3 R44, P2, R180.reuse, R20, RZ ;  /* 0x00000014b42c7210 */ /* 0x040fe20007f5e0ff */
[C---:B------:R-:W-:Y:S01]  /*0fb0*/  IMAD.X R43, R97.reuse, 0x1, R15, P3 ;  /* 0x00000001612b7824 */ /* 0x040fe200018e060f */
[C---:B------:R-:W-:Y:S02]  /*0fc0*/  IADD3 R46, P3, R180.reuse, R11, RZ ;  /* 0x0000000bb42e7210 */ /* 0x040fe40007f7e0ff */
[----:B------:R0:W2:Y:S01]  /*0fd0*/  LDG.E.U8 R55, desc[UR10][R40.64] ;  /* 0x0000000a28377981 */ /* 0x0000a2000c1e1100 */
[C---:B------:R-:W-:Y:S01]  /*0fe0*/  IMAD.X R45, R97.reuse, 0x1, R22, P2 ;  /* 0x00000001612d7824 */ /* 0x040fe200010e0616 */
[C---:B------:R-:W-:Y:S01]  /*0ff0*/  IADD3 R48, P2, R180.reuse, R21, RZ ;  /* 0x00000015b4307210 */ /* 0x040fe20007f5e0ff */
[C---:B------:R-:W-:Y:S01]  /*1000*/  IMAD.X R47, R97.reuse, 0x1, R16, P3 ;  /* 0x00000001612f7824 */ /* 0x040fe200018e0610 */
[C---:B------:R-:W-:Y:S01]  /*1010*/  IADD3 R50, P3, R180.reuse, R24, RZ ;  /* 0x00000018b4327210 */ /* 0x040fe20007f7e0ff */
[----:B------:R1:W3:Y:S02]  /*1020*/  LDG.E.U8 R61, desc[UR10][R42.64] ;  /* 0x0000000a2a3d7981 */ /* 0x0002e4000c1e1100 */
[C---:B------:R-:W-:Y:S01]  /*1030*/  IMAD.X R49, R97.reuse, 0x1, R23, P2 ;  /* 0x0000000161317824 */ /* 0x040fe200010e0617 */
[C---:B------:R-:W-:Y:S01]  /*1040*/  IADD3 R52, P2, R180.reuse, R25, RZ ;  /* 0x00000019b4347210 */ /* 0x040fe20007f5e0ff */
[C---:B------:R-:W-:Y:S01]  /*1050*/  IMAD.X R51, R97.reuse, 0x1, R26, P3 ;  /* 0x0000000161337824 */ /* 0x040fe200018e061a */
[C---:B0-----:R-:W-:Y:S01]  /*1060*/  IADD3 R40, P3, R180.reuse, R12, RZ ;  /* 0x0000000cb4287210 */ /* 0x041fe20007f7e0ff */
[----:B------:R0:W4:Y:S02]  /*1070*/  LDG.E.U8 R63, desc[UR10][R44.64] ;  /* 0x0000000a2c3f7981 */ /* 0x000124000c1e1100 */
[C---:B------:R-:W-:Y:S01]  /*1080*/  IMAD.X R53, R97.reuse, 0x1, R27, P2 ;  /* 0x0000000161357824 */ /* 0x040fe200010e061b */
[C---:B-1----:R-:W-:Y:S01]  /*1090*/  IADD3 R42, P2, R180.reuse, R28, RZ ;  /* 0x0000001cb42a7210 */ /* 0x042fe20007f5e0ff */
[C---:B------:R-:W-:Y:S01]  /*10a0*/  IMAD.X R41, R97.reuse, 0x1, R17, P3 ;  /* 0x0000000161297824 */ /* 0x040fe200018e0611 */
[----:B------:R1:W5:Y:S03]  /*10b0*/  LDG.E.U8 R65, desc[UR10][R46.64] ;  /* 0x0000000a2e417981 */ /* 0x000366000c1e1100 */
[C---:B------:R-:W-:Y:S01]  /*10c0*/  IMAD.X R43, R97.reuse, 0x1, R30, P2 ;  /* 0x00000001612b7824 */ /* 0x040fe200010e061e */
[C---:B0-----:R-:W-:Y:S01]  /*10d0*/  IADD3 R44, P3, R180.reuse, R29, RZ ;  /* 0x0000001db42c7210 */ /* 0x041fe20007f7e0ff */
[----:B------:R0:W5:Y:S04]  /*10e0*/  LDG.E.U8 R67, desc[UR10][R48.64] ;  /* 0x0000000a30437981 */ /* 0x000168000c1e1100 */
[----:B------:R0:W5:Y:S01]  /*10f0*/  LDG.E.U8 R69, desc[UR10][R50.64] ;  /* 0x0000000a32457981 */ /* 0x000162000c1e1100 */
[----:B-1----:R-:W-:Y:S01]  /*1100*/  IADD3 R46, P2, R180, R32, RZ ;  /* 0x00000020b42e7210 */ /* 0x002fe20007f5e0ff */
[----:B------:R-:W-:-:S02]  /*1110*/  IMAD.X R45, R97, 0x1, R31, P3 ;  /* 0x00000001612d7824 */ /* 0x000fc400018e061f */
[----:B------:R1:W5:Y:S01]  /*1120*/  LDG.E.U8 R71, desc[UR10][R52.64] ;  /* 0x0000000a34477981 */ /* 0x000362000c1e1100 */
[C---:B0-----:R-:W-:Y:S01]  /*1130*/  IADD3 R48, P3, R180.reuse, R13, RZ ;  /* 0x0000000db4307210 */ /* 0x041fe20007f7e0ff */
[C---:B------:R-:W-:Y:S02]  /*1140*/  IMAD.X R47, R97.reuse, 0x1, R36, P2 ;  /* 0x00000001612f7824 */ /* 0x040fe400010e0624 */
[----:B------:R0:W5:Y:S01]  /*1150*/  LDG.E.U8 R73, desc[UR10][R40.64] ;  /* 0x0000000a28497981 */ /* 0x000162000c1e1100 */
[C---:B------:R-:W-:Y:S01]  /*1160*/  IADD3 R50, P2, R180.reuse, R33, RZ ;  /* 0x00000021b4327210 */ /* 0x040fe20007f5e0ff */
[C---:B------:R-:W-:Y:S02]  /*1170*/  IMAD.X R49, R97.reuse, 0x1, R18, P3 ;  /* 0x0000000161317824 */ /* 0x040fe400018e0612 */
[----:B------:R0:W5:Y:S01]  /*1180*/  LDG.E.U8 R75, desc[UR10][R42.64] ;  /* 0x0000000a2a4b7981 */ /* 0x000162000c1e1100 */
[----:B-1----:R-:W-:Y:S01]  /*1190*/  IADD3 R52, P3, R180, R34, RZ ;  /* 0x00000022b4347210 */ /* 0x002fe20007f7e0ff */
[----:B------:R-:W-:-:S02]  /*11a0*/  IMAD.X R51, R97, 0x1, R37, P2 ;  /* 0x0000000161337824 */ /* 0x000fc400010e0625 */
[----:B------:R-:W5:Y:S01]  /*11b0*/  LDG.E.U8 R81, desc[UR10][R44.64] ;  /* 0x0000000a2c517981 */ /* 0x000f62000c1e1100 */
[C---:B0-----:R-:W-:Y:S01]  /*11c0*/  IADD3 R40, P4, R180.reuse, R35, RZ ;  /* 0x00000023b4287210 */ /* 0x041fe20007f9e0ff */
[C---:B------:R-:W-:Y:S02]  /*11d0*/  IMAD.X R53, R97.reuse, 0x1, R38, P3 ;  /* 0x0000000161357824 */ /* 0x040fe400018e0626 */
[----:B------:R-:W5:Y:S01]  /*11e0*/  LDG.E.U8 R83, desc[UR10][R46.64] ;  /* 0x0000000a2e537981 */ /* 0x000f62000c1e1100 */
[----:B------:R-:W-:Y:S01]  /*11f0*/  IADD3 R42, P2, R180, R145, RZ ;  /* 0x00000091b42a7210 */ /* 0x000fe20007f5e0ff */
[C---:B------:R-:W-:Y:S02]  /*1200*/  IMAD.X R41, R97.reuse, 0x1, R144, P4 ;  /* 0x0000000161297824 */ /* 0x040fe400020e0690 */
[----:B------:R-:W5:Y:S02]  /*1210*/  LDG.E.U8 R89, desc[UR10][R48.64] ;  /* 0x0000000a30597981 */ /* 0x000f64000c1e1100 */
[----:B------:R-:W-:-:S02]  /*1220*/  IMAD.X R43, R97, 0x1, R19, P2 ;  /* 0x00000001612b7824 */ /* 0x000fc400010e0613 */
[----:B------:R-:W5:Y:S04]  /*1230*/  LDG.E.U8 R91, desc[UR10][R50.64] ;  /* 0x0000000a325b7981 */ /* 0x000f68000c1e1100 */
[----:B------:R-:W5:Y:S04]  /*1240*/  LDG.E.U8 R53, desc[UR10][R52.64] ;  /* 0x0000000a34357981 */ /* 0x000f68000c1e1100 */
[----:B------:R-:W5:Y:S04]  /*1250*/  LDG.E.U8 R97, desc[UR10][R40.64] ;  /* 0x0000000a28617981 */ /* 0x000f68000c1e1100 */
[----:B------:R-:W5:Y:S01]  /*1260*/  LDG.E.U8 R99, desc[UR10][R42.64] ;  /* 0x0000000a2a637981 */ /* 0x000f62000c1e1100 */
[----:B------:R-:W-:Y:S01]  /*1270*/  USHF.R.S32.HI UR8, URZ, 0x1f, UR4 ;  /* 0x0000001f3f087899 */ /* 0x000fe20008011404 */
[----:B------:R-:W-:Y:S06]  /*1280*/  BAR.SYNC.DEFER_BLOCKING 0x0 ;  /* 0x0000000000007b1d */ /* 0x000fec0000010000 */
[----:B--2---:R-:W-:Y:S04]  /*1290*/  STS.U8 [R190+UR6], R55 ;  /* 0x00000037be007988 */ /* 0x004fe80008000006 */
[----:B---3--:R-:W-:Y:S04]  /*12a0*/  STS.U8 [R190+UR6+0x100], R61 ;  /* 0x0001003dbe007988 */ /* 0x008fe80008000006 */
[----:B----4-:R-:W-:Y:S04]  /*12b0*/  STS.U8 [R190+UR6+0x200], R63 ;  /* 0x0002003fbe007988 */ /* 0x010fe80008000006 */
[----:B-----5:R-:W-:Y:S04]  /*12c0*/  STS.U8 [R190+UR6+0x300], R65 ;  /* 0x00030041be007988 */ /* 0x020fe80008000006 */
[----:B------:R-:W-:Y:S04]  /*12d0*/  STS.U8 [R190+UR6+0x400], R67 ;  /* 0x00040043be007988 */ /* 0x000fe80008000006 */
        /* <DEDUP_REMOVED lines=10> */
[----:B------:R-:W-:Y:S01]  /*1380*/  STS.U8 [R190+UR6+0xf00], R99 ;  /* 0x000f0063be007988 */ /* 0x000fe20008000006 */
[----:B------:R-:W-:Y:S06]  /*1390*/  BAR.SYNC.DEFER_BLOCKING 0x0 ;  /* 0x0000000000007b1d */ /* 0x000fec0000010000 */
[----:B------:R-:W0:Y:S04]  /*13a0*/  LDSM.16.MT88.4 R44, [R188+0x1000] ;  /* 0x00100000bc2c783b */ /* 0x000e280000004200 */
[----:B------:R-:W1:Y:S04]  /*13b0*/  LDSM.16.MT88.4 R132, [R188+0x1400] ;  /* 0x00140000bc84783b */ /* 0x000e680000004200 */
[----:B------:R-:W2:Y:S04]  /*13c0*/  LDSM.16.M88.4 R40, [R189+0x200] ;  /* 0x00020000bd28783b */ /* 0x000ea80000000200 */
[----:B------:R-:W3:Y:S04]  /*13d0*/  LDSM.16.M88.4 R48, [R189] ;  /* 0x00000000bd30783b */ /* 0x000ee80000000200 */
[----:B------:R-:W4:Y:S01]  /*13e0*/  LDSM.16.M88.4 R64, [R189+0x400] ;  /* 0x00040000bd40783b */ /* 0x000f220000000200 */
[----:B0-----:R-:W-:-:S02]  /*13f0*/  IMAD.MOV.U32 R60, RZ, RZ, R44 ;  /* 0x000000ffff3c7224 */ /* 0x001fc400078e002c */
[----:B------:R-:W-:Y:S02]  /*1400*/  IMAD.MOV.U32 R61, RZ, RZ, R46 ;  /* 0x000000ffff3d7224 */ /* 0x000fe400078e002e */
[----:B-1----:R-:W-:Y:S02]  /*1410*/  IMAD.MOV.U32 R62, RZ, RZ, R132 ;  /* 0x000000ffff3e7224 */ /* 0x002fe400078e0084 */
[----:B------:R-:W-:Y:S01]  /*1420*/  IMAD.MOV.U32 R63, RZ, RZ, R134 ;  /* 0x000000ffff3f7224 */ /* 0x000fe200078e0086 */
[----:B--2---:R-:W-:Y:S01]  /*1430*/  F2FP.F16.E4M3.UNPACK_B R112, R40 ;  /* 0x00000028ff70723e */ /* 0x004fe200020006ff */
[----:B------:R-:W-:Y:S01]  /*1440*/  IMAD.MOV.U32 R68, RZ, RZ, R44 ;  /* 0x000000ffff447224 */ /* 0x000fe200078e002c */
[----:B------:R-:W-:Y:S01]  /*1450*/  F2FP.F16.E4M3.UNPACK_B R113, R41 ;  /* 0x00000029ff71723e */ /* 0x000fe200020006ff */
[----:B------:R-:W-:Y:S01]  /*1460*/  IMAD.MOV.U32 R69, RZ, RZ, R46 ;  /* 0x000000ffff457224 */ /* 0x000fe200078e002e */
[----:B---3--:R-:W-:Y:S01]  /*1470*/  F2FP.F16.E4M3.UNPACK_B R116, R48 ;  /* 0x00000030ff74723e */ /* 0x008fe200020006ff */
[----:B------:R-:W-:Y:S01]  /*1480*/  IMAD.MOV.U32 R70, RZ, RZ, R132 ;  /* 0x000000ffff467224 */ /* 0x000fe200078e0084 */
[----:B------:R-:W-:Y:S01]  /*1490*/  F2FP.F16.E4M3.UNPACK_B R117, R49 ;  /* 0x00000031ff75723e */ /* 0x000fe200020006ff */
[----:B------:R-:W-:Y:S01]  /*14a0*/  IMAD.MOV.U32 R71, RZ, RZ, R134 ;  /* 0x000000ffff477224 */ /* 0x000fe200078e0086 */
[----:B------:R-:W-:Y:S01]  /*14b0*/  F2FP.F16.E4M3.UNPACK_B R100, R50 ;  /* 0x00000032ff64723e */ /* 0x000fe200020006ff */
[----:B------:R-:W-:Y:S01]  /*14c0*/  IMAD.MOV.U32 R52, RZ, RZ, R44 ;  /* 0x000000ffff347224 */ /* 0x000fe200078e002c */
[----:B------:R-:W-:Y:S01]  /*14d0*/  F2FP.F16.E4M3.UNPACK_B R101, R51 ;  /* 0x00000033ff65723e */ /* 0x000fe200020006ff */
[----:B------:R-:W-:Y:S01]  /*14e0*/  IMAD.MOV.U32 R53, RZ, RZ, R46 ;  /* 0x000000ffff357224 */ /* 0x000fe200078e002e */
[----:B------:R-:W-:Y:S01]  /*14f0*/  HMMA.16816.F32 R112, R60, R112, RZ ;  /* 0x000000703c70723c */ /* 0x000fe200000018ff */
[----:B------:R-:W-:Y:S01]  /*1500*/  IMAD.MOV.U32 R54, RZ, RZ, R132 ;  /* 0x000000ffff367224 */ /* 0x000fe200078e0084 */
[----:B------:R-:W0:Y:S01]  /*1510*/  LDSM.16.M88.4 R60, [R189+0x600] ;  /* 0x00060000bd3c783b */ /* 0x000e220000000200 */
[----:B------:R-:W-:Y:S01]  /*1520*/  IMAD.MOV.U32 R55, RZ, RZ, R134 ;  /* 0x000000ffff377224 */ /* 0x000fe200078e0086 */
[----:B------:R-:W-:-:S02]  /*1530*/  F2FP.F16.E4M3.UNPACK_B R82, R48.H1 ;  /* 0x00000030ff52723e */ /* 0x000fc400030006ff */
[----:B------:R-:W-:Y:S01]  /*1540*/  HMMA.16816.F32 R116, R68, R116, RZ ;  /* 0x000000744474723c */ /* 0x000fe200000018ff */
[----:B------:R-:W-:Y:S02]  /*1550*/  F2FP.F16.E4M3.UNPACK_B R83, R49.H1 ;  /* 0x00000031ff53723e */ /* 0x000fe400030006ff */
[----:B------:R-:W-:Y:S02]  /*1560*/  F2FP.F16.E4M3.UNPACK_B R80, R50.H1 ;  /* 0x00000032ff50723e */ /* 0x000fe400030006ff */
[----:B------:R-:W-:Y:S01]  /*1570*/  F2FP.F16.E4M3.UNPACK_B R81, R51.H1 ;  /* 0x00000033ff51723e */ /* 0x000fe200030006ff */
[----:B------:R-:W-:Y:S01]  /*1580*/  HMMA.16816.F32 R100, R52, R100, RZ ;  /* 0x000000643464723c */ /* 0x000fe200000018ff */
[----:B------:R-:W-:Y:S01]  /*1590*/  F2FP.F16.E4M3.UNPACK_B R88, R42 ;  /* 0x0000002aff58723e */ /* 0x000fe200020006ff */
[----:B------:R-:W1:Y:S01]  /*15a0*/  LDSM.16.M88.4 R48, [R189+0x800] ;  /* 0x00080000bd30783b */ /* 0x000e620000000200 */
[----:B------:R-:W-:Y:S02]  /*15b0*/  F2FP.F16.E4M3.UNPACK_B R89, R43 ;  /* 0x0000002bff59723e */ /* 0x000fe400020006ff */
[----:B----4-:R-:W-:-:S02]  /*15c0*/  F2FP.F16.E4M3.UNPACK_B R72, R64 ;  /* 0x00000040ff48723e */ /* 0x010fc400020006ff */
[----:B------:R-:W-:Y:S02]  /*15d0*/  F2FP.F16.E4M3.UNPACK_B R73, R65 ;  /* 0x00000041ff49723e */ /* 0x000fe400020006ff */
[----:B------:R-:W-:Y:S01]  /*15e0*/  F2FP.F16.E4M3.UNPACK_B R40, R40.H1 ;  /* 0x00000028ff28723e */ /* 0x000fe200030006ff */
[C---:B------:R-:W-:Y:S01]  /*15f0*/  HMMA.16816.F32 R88, R52.reuse, R88, RZ ;  /* 0x000000583458723c */ /* 0x040fe200000018ff */
[----:B------:R-:W-:Y:S02]  /*1600*/  F2FP.F16.E4M3.UNPACK_B R41, R41.H1 ;  /* 0x00000029ff29723e */ /* 0x000fe400030006ff */
[----:B------:R-:W-:Y:S02]  /*1610*/  F2FP.F16.E4M3.UNPACK_B R96, R66 ;  /* 0x00000042ff60723e */ /* 0x000fe400020006ff */
[----:B------:R-:W-:Y:S01]  /*1620*/  F2FP.F16.E4M3.UNPACK_B R97, R67 ;  /* 0x00000043ff61723e */ /* 0x000fe200020006ff */
[----:B------:R-:W-:Y:S01]  /*1630*/  HMMA.16816.F32 R72, R52, R72, RZ ;  /* 0x000000483448723c */ /* 0x000fe200000018ff */
[----:B------:R-:W-:-:S02]  /*1640*/  F2FP.F16.E4M3.UNPACK_B R104, R42.H1 ;  /* 0x0000002aff68723e */ /* 0x000fc400030006ff */
[----:B------:R-:W-:Y:S02]  /*1650*/  F2FP.F16.E4M3.UNPACK_B R105, R43.H1 ;  /* 0x0000002bff69723e */ /* 0x000fe400030006ff */
[----:B------:R-:W-:Y:S01]  /*1660*/  F2FP.F16.E4M3.UNPACK_B R64, R64.H1 ;  /* 0x00000040ff40723e */ /* 0x000fe200030006ff */
[----:B------:R-:W-:Y:S01]  /*1670*/  HMMA.16816.F32 R96, R68, R96, RZ ;  /* 0x000000604460723c */ /* 0x000fe200000018ff */
[----:B------:R-:W-:Y:S01]  /*1680*/  IMAD.MOV.U32 R52, RZ, RZ, R45 ;  /* 0x000000ffff347224 */ /* 0x000fe200078e002d */
[----:B------:R-:W-:Y:S01]  /*1690*/  F2FP.F16.E4M3.UNPACK_B R65, R65.H1 ;  /* 0x00000041ff41723e */ /* 0x000fe200030006ff */
[----:B------:R-:W-:Y:S01]  /*16a0*/  IMAD.MOV.U32 R53, RZ, RZ, R47 ;  /* 0x000000ffff357224 */ /* 0x000fe200078e002f */
[----:B------:R-:W-:Y:S01]  /*16b0*/  F2FP.F16.E4M3.UNPACK_B R124, R66.H1 ;  /* 0x00000042ff7c723e */ /* 0x000fe200030006ff */
[----:B------:R-:W-:Y:S01]  /*16c0*/  IMAD.MOV.U32 R54, RZ, RZ, R133 ;  /* 0x000000ffff367224 */ /* 0x000fe200078e0085 */
[----:B------:R-:W-:Y:S01]  /*16d0*/  F2FP.F16.E4M3.UNPACK_B R125, R67.H1 ;  /* 0x00000043ff7d723e */ /* 0x000fe200030006ff */
[----:B------:R-:W-:Y:S01]  /*16e0*/  IMAD.MOV.U32 R55, RZ, RZ, R135 ;  /* 0x000000ffff377224 */ /* 0x000fe200078e0087 */
[----:B0-----:R-:W-:-:S02]  /*16f0*/  F2FP.F16.E4M3.UNPACK_B R120, R60 ;  /* 0x0000003cff78723e */ /* 0x001fc400020006ff */
[-C--:B------:R-:W-:Y:S02]  /*1700*/  F2FP.F16.E4M3.UNPACK_B R121, R61.reuse ;  /* 0x0000003dff79723e */ /* 0x080fe400020006ff */
[----:B------:R-:W-:Y:S02]  /*1710*/  F2FP.F16.E4M3.UNPACK_B R60, R60.H1 ;  /* 0x0000003cff3c723e */ /* 0x000fe400030006ff */
[----:B------:R-:W-:Y:S01]  /*1720*/  HMMA.16816.F32 R116, R52, R82, R116 ;  /* 0x000000523474723c */ /* 0x000fe20000001874 */
[----:B------:R-:W-:-:S05]  /*1730*/  F2FP.F16.E4M3.UNPACK_B R61, R61.H1 ;  /* 0x0000003dff3d723e */ /* 0x000fca00030006ff */
[C---:B------:R-:W-:Y:S01]  /*1740*/  HMMA.16816.F32 R100, R52.reuse, R80, R100 ;  /* 0x000000503464723c */ /* 0x040fe20000001864 */
[-C--:B-1----:R-:W-:Y:S02]  /*1750*/  F2FP.F16.E4M3.UNPACK_B R106, R48.reuse ;  /* 0x00000030ff6a723e */ /* 0x082fe400020006ff */
[----:B------:R-:W-:Y:S02]  /*1760*/  F2FP.F16.E4M3.UNPACK_B R107, R49 ;  /* 0x00000031ff6b723e */ /* 0x000fe400020006ff */
[----:B------:R-:W-:Y:S01]  /*1770*/  F2FP.F16.E4M3.UNPACK_B R48, R48.H1 ;  /* 0x00000030ff30723e */ /* 0x000fe200030006ff */
[----:B------:R-:W-:Y:S01]  /*1780*/  HMMA.16816.F32 R112, R52, R40, R112 ;  /* 0x000000283470723c */ /* 0x000fe20000001870 */
[----:B------:R-:W-:Y:S01]  /*1790*/  F2FP.F16.E4M3.UNPACK_B R80, R62 ;  /* 0x0000003eff50723e */ /* 0x000fe200020006ff */
[----:B------:R-:W0:Y:S01]  /*17a0*/  LDSM.16.M88.4 R40, [R189+0xa00] ;  /* 0x000a0000bd28783b */ /* 0x000e220000000200 */
[----:B------:R-:W-:Y:S02]  /*17b0*/  F2FP.F16.E4M3.UNPACK_B R81, R63 ;  /* 0x0000003fff51723e */ /* 0x000fe400020006ff */
[----:B------:R-:W-:Y:S01]  /*17c0*/  F2FP.F16.E4M3.UNPACK_B R49, R49.H1 ;  /* 0x00000031ff31723e */ /* 0x000fe200030006ff */
[----:B------:R-:W-:Y:S01]  /*17d0*/  HMMA.16816.F32 R120, R68, R120, RZ ;  /* 0x000000784478723c */ /* 0x000fe200000018ff */
[----:B------:R-:W-:-:S02]  /*17e0*/  IMAD.MOV.U32 R52, RZ, RZ, R44 ;  /* 0x000000ffff347224 */ /* 0x000fc400078e002c */
[----:B------:R-:W-:Y:S02]  /*17f0*/  IMAD.MOV.U32 R53, RZ, RZ, R46 ;  /* 0x000000ffff357224 */ /* 0x000fe400078e002e */
[----:B------:R-:W-:Y:S01]  /*1800*/  IMAD.MOV.U32 R54, RZ, RZ, R132 ;  /* 0x000000ffff367224 */ /* 0x000fe200078e0084 */
[----:B------:R-:W-:Y:S01]  /*1810*/  HMMA.16816.F32 R80, R68, R80, RZ ;  /* 0x000000504450723c */ /* 0x000fe200000018ff */
[----:B------:R-:W-:-:S05]  /*1820*/  IMAD.MOV.U32 R55, RZ, RZ, R134 ;  /* 0x000000ffff377224 */ /* 0x000fca00078e0086 */
[----:B------:R-:W-:Y:S01]  /*1830*/  FMUL R108, R100, UR12 ;  /* 0x0000000c646c7c20 */ /* 0x000fe20008400000 */
[----:B------:R-:W-:Y:S01]  /*1840*/  FMUL R68, R116, UR12 ;  /* 0x0000000c74447c20 */ /* 0x000fe20008400000 */
[----:B------:R-:W-:Y:S01]  /*1850*/  FMUL R69, R117, UR12 ;  /* 0x0000000c75457c20 */ /* 0x000fe20008400000 */
[----:B------:R-:W-:Y:S01]  /*1860*/  IMAD.MOV.U32 R70, RZ, RZ, R133 ;  /* 0x000000ffff467224 */ /* 0x000fe200078e0085 */
[----:B------:R-:W-:Y:S01]  /*1870*/  HMMA.16816.F32 R52, R52, R106, RZ ;  /* 0x0000006a3434723c */ /* 0x000fe200000018ff */
[----:B------:R-:W-:Y:S02]  /*1880*/  IMAD.MOV.U32 R71, RZ, RZ, R135 ;  /* 0x000000ffff477224 */ /* 0x000fe400078e0087 */
[----:B------:R-:W-:Y:S01]  /*1890*/  FMUL R110, R112, UR12 ;  /* 0x0000000c706e7c20 */ /* 0x000fe20008400000 */
[----:B------:R-:W-:Y:S01]  /*18a0*/  FMNMX R109, R68, R69, !PT ;  /* 0x00000045446d7209 */ /* 0x000fe20007800000 */
[----:B------:R-:W-:Y:S02]  /*18b0*/  IMAD.MOV.U32 R68, RZ, RZ, R45 ;  /* 0x000000ffff447224 */ /* 0x000fe400078e002d */
[----:B------:R-:W-:-:S02]  /*18c0*/  IMAD.MOV.U32 R69, RZ, RZ, R47 ;  /* 0x000000ffff457224 */ /* 0x000fc400078e002f */
[----:B------:R-:W-:Y:S01]  /*18d0*/  FMUL R106, R101, UR12 ;  /* 0x0000000c656a7c20 */ /* 0x000fe20008400000 */
[----:B------:R-:W-:Y:S01]  /*18e0*/  FMNMX R109, R108, R109, !PT ;  /* 0x0000006d6c6d7209 */ /* 0x000fe20007800000 */
[----:B------:R-:W-:Y:S01]  /*18f0*/  IMAD.MOV.U32 R107, RZ, RZ, R135 ;  /* 0x000000ffff6b7224 */ /* 0x000fe200078e0087 */
[----:B------:R-:W-:Y:S02]  /*1900*/  F2FP.F16.E4M3.UNPACK_B R108, R50 ;  /* 0x00000032ff6c723e */ /* 0x000fe400020006ff */
[----:B------:R-:W-:Y:S01]  /*1910*/  FMNMX R111, R106, R109, !PT ;  /* 0x0000006d6a6f7209 */ /* 0x000fe20007800000 */
[----:B------:R-:W-:Y:S01]  /*1920*/  HMMA.16816.F32 R88, R68, R104, R88 ;  /* 0x000000684458723c */ /* 0x000fe20000001858 */
[----:B------:R-:W-:Y:S01]  /*1930*/  IMAD.MOV.U32 R106, RZ, RZ, R133 ;  /* 0x000000ffff6a7224 */ /* 0x000fe200078e0085 */
[----:B------:R-:W-:Y:S02]  /*1940*/  F2FP.F16.E4M3.UNPACK_B R109, R51 ;  /* 0x00000033ff6d723e */ /* 0x000fe400020006ff */
[----:B------:R-:W-:Y:S01]  /*1950*/  FMNMX R111, R110, R111, !PT ;  /* 0x0000006f6e6f7209 */ /* 0x000fe20007800000 */
[----:B------:R-:W-:-:S02]  /*1960*/  IMAD.MOV.U32 R110, RZ, RZ, R132 ;  /* 0x000000ffff6e7224 */ /* 0x000fc400078e0084 */
[----:B------:R-:W-:Y:S01]  /*1970*/  IMAD.MOV.U32 R104, RZ, RZ, R45 ;  /* 0x000000ffff687224 */ /* 0x000fe200078e002d */
[-C--:B0-----:R-:W-:Y:S01]  /*1980*/  F2FP.F16.E4M3.UNPACK_B R126, R40.reuse ;  /* 0x00000028ff7e723e */ /* 0x081fe200020006ff */
[----:B------:R-:W-:Y:S01]  /*1990*/  IMAD.MOV.U32 R105, RZ, RZ, R47 ;  /* 0x000000ffff697224 */ /* 0x000fe200078e002f */
[-C--:B------:R-:W-:Y:S01]  /*19a0*/  F2FP.F16.E4M3.UNPACK_B R127, R41.reuse ;  /* 0x00000029ff7f723e */ /* 0x080fe200020006ff */
[----:B------:R-:W-:Y:S01]  /*19b0*/  IMAD.MOV.U32 R68, RZ, RZ, R44 ;  /* 0x000000ffff447224 */ /* 0x000fe200078e002c */
[----:B------:R-:W-:Y:S01]  /*19c0*/  F2FP.F16.E4M3.UNPACK_B R40, R40.H1 ;  /* 0x00000028ff28723e */ /* 0x000fe200030006ff */
[----:B------:R-:W-:Y:S01]  /*19d0*/  IMAD.MOV.U32 R69, RZ, RZ, R46 ;  /* 0x000000ffff457224 */ /* 0x000fe200078e002e */
[----:B------:R-:W-:Y:S01]  /*19e0*/  F2FP.F16.E4M3.UNPACK_B R41, R41.H1 ;  /* 0x00000029ff29723e */ /* 0x000fe200030006ff */
[----:B------:R-:W-:Y:S01]  /*19f0*/  IMAD.MOV.U32 R70, RZ, RZ, R132 ;  /* 0x000000ffff467224 */ /* 0x000fe200078e0084 */
[----:B------:R-:W-:Y:S01]  /*1a00*/  HMMA.16816.F32 R64, R104, R64, R72 ;  /* 0x000000406840723c */ /* 0x000fe20000001848 */
[----:B------:R-:W-:Y:S01]  /*1a10*/  IMAD.MOV.U32 R71, RZ, RZ, R134 ;  /* 0x000000ffff477224 */ /* 0x000fe200078e0086 */
[----:B------:R-:W0:Y:S05]  /*1a20*/  LDSM.16.M88.4 R104, [R189+0xc00] ;  /* 0x000c0000bd68783b */ /* 0x000e2a0000000200 */
[----:B------:R-:W-:Y:S01]  /*1a30*/  IMAD.MOV.U32 R72, RZ, RZ, R45 ;  /* 0x000000ffff487224 */ /* 0x000fe200078e002d */
[----:B------:R-:W-:Y:S01]  /*1a40*/  HMMA.16816.F32 R68, R68, R108, RZ ;  /* 0x0000006c4444723c */ /* 0x000fe200000018ff */
[----:B------:R-:W-:-:S02]  /*1a50*/  IMAD.MOV.U32 R73, RZ, RZ, R47 ;  /* 0x000000ffff497224 */ /* 0x000fc400078e002f */
[----:B------:R-:W-:Y:S01]  /*1a60*/  FMUL R128, R88, UR12 ;  /* 0x0000000c58807c20 */ /* 0x000fe20008400000 */
[----:B------:R-:W-:Y:S02]  /*1a70*/  IMAD.MOV.U32 R74, RZ, RZ, R133 ;  /* 0x000000ffff4a7224 */ /* 0x000fe400078e0085 */
[----:B------:R-:W-:Y:S02]  /*1a80*/  IMAD.MOV.U32 R75, RZ, RZ, R135 ;  /* 0x000000ffff4b7224 */ /* 0x000fe400078e0087 */
[----:B------:R-:W-:Y:S01]  /*1a90*/  FMUL R108, R113, UR12 ;  /* 0x0000000c716c7c20 */ /* 0x000fe20008400000 */
[----:B------:R-:W-:-:S04]  /*1aa0*/  IMAD.MOV.U32 R109, RZ, RZ, R46 ;  /* 0x000000ffff6d7224 */ /* 0x000fc800078e002e */
[----:B------:R-:W-:Y:S01]  /*1ab0*/  FMNMX R129, R108, R111, !PT ;  /* 0x0000006f6c817209 */ /* 0x000fe20007800000 */
[----:B------:R-:W-:Y:S01]  /*1ac0*/  IMAD.MOV.U32 R108, RZ, RZ, R44 ;  /* 0x000000ffff6c7224 */ /* 0x000fe200078e002c */
[C---:B------:R-:W-:Y:S01]  /*1ad0*/  HMMA.16816.F32 R96, R72.reuse, R124, R96 ;  /* 0x0000007c4860723c */ /* 0x040fe20000001860 */
[----:B------:R-:W-:Y:S01]  /*1ae0*/  IMAD.MOV.U32 R111, RZ, RZ, R134 ;  /* 0x000000ffff6f7224 */ /* 0x000fe200078e0086 */
[----:B------:R-:W-:Y:S01]  /*1af0*/  FMNMX R129, R128, R129, !PT ;  /* 0x0000008180817209 */ /* 0x000fe20007800000 */
[----:B------:R-:W-:Y:S01]  /*1b00*/  FMUL R136, R64, UR12 ;  /* 0x0000000c40887c20 */ /* 0x000fe20008400000 */
[----:B------:R-:W-:Y:S02]  /*1b10*/  F2FP.F16.E4M3.UNPACK_B R128, R42 ;  /* 0x0000002aff80723e */ /* 0x000fe400020006ff */
[----:B------:R-:W-:Y:S01]  /*1b20*/  HMMA.16816.F32 R120, R72, R60, R120 ;  /* 0x0000003c4878723c */ /* 0x000fe20000001878 */
[----:B------:R-:W-:Y:S01]  /*1b30*/  IMAD.MOV.U32 R124, RZ, RZ, R44 ;  /* 0x000000ffff7c7224 */ /* 0x000fe200078e002c */
[----:B------:R-:W1:Y:S01]  /*1b40*/  LDSM.16.M88.4 R72, [R189+0xe00] ;  /* 0x000e0000bd48783b */ /* 0x000e620000000200 */
[----:B------:R-:W-:-:S03]  /*1b50*/  IMAD.MOV.U32 R125, RZ, RZ, R46 ;  /* 0x000000ffff7d7224 */ /* 0x000fc600078e002e */
[----:B------:R-:W-:Y:S01]  /*1b60*/  HMMA.16816.F32 R108, R108, R126, RZ ;  /* 0x0000007e6c6c723c */ /* 0x000fe200000018ff */
[----:B------:R-:W-:Y:S02]  /*1b70*/  IMAD.MOV.U32 R60, RZ, RZ, R44 ;  /* 0x000000ffff3c7224 */ /* 0x000fe400078e002c */
[----:B------:R-:W-:-:S04]  /*1b80*/  IMAD.MOV.U32 R61, RZ, RZ, R46 ;  /* 0x000000ffff3d7224 */ /* 0x000fc800078e002e */
[----:B------:R-:W-:Y:S01]  /*1b90*/  FMUL R126, R89, UR12 ;  /* 0x0000000c597e7c20 */ /* 0x000fe20008400000 */
[----:B------:R-:W-:Y:S01]  /*1ba0*/  IMAD.MOV.U32 R127, RZ, RZ, R134 ;  /* 0x000000ffff7f7224 */ /* 0x000fe200078e0086 */
[-C--:B0-----:R-:W-:Y:S02]  /*1bb0*/  F2FP.F16.E4M3.UNPACK_B R138, R104.reuse ;  /* 0x00000068ff8a723e */ /* 0x081fe400020006ff */
[----:B------:R-:W-:Y:S01]  /*1bc0*/  F2FP.F16.E4M3.UNPACK_B R139, R105 ;  /* 0x00000069ff8b723e */ /* 0x000fe200020006ff */
[----:B------:R-:W-:Y:S01]  /*1bd0*/  FMUL R140, R96, UR12 ;  /* 0x0000000c608c7c20 */ /* 0x000fe20008400000 */
[----:B------:R-:W-:Y:S01]  /*1be0*/  FMNMX R137, R126, R129, !PT ;  /* 0x000000817e897209 */ /* 0x000fe20007800000 */
[----:B------:R-:W-:Y:S01]  /*1bf0*/  IMAD.MOV.U32 R126, RZ, RZ, R132 ;  /* 0x000000ffff7e7224 */ /* 0x000fe200078e0084 */
[----:B------:R-:W-:Y:S02]  /*1c00*/  F2FP.F16.E4M3.UNPACK_B R129, R43 ;  /* 0x0000002bff81723e */ /* 0x000fe400020006ff */
[----:B------:R-:W-:Y:S01]  /*1c10*/  F2FP.F16.E4M3.UNPACK_B R104, R104.H1 ;  /* 0x00000068ff68723e */ /* 0x000fe200030006ff */
[----:B------:R-:W-:Y:S01]  /*1c20*/  FMUL R142, R120, UR12 ;  /* 0x0000000c788e7c20 */ /* 0x000fe20008400000 */
[----:B------:R-:W-:Y:S01]  /*1c30*/  FMUL R143, R121, UR12 ;  /* 0x0000000c798f7c20 */ /* 0x000fe20008400000 */
[----:B------:R-:W-:-:S02]  /*1c40*/  F2FP.F16.E4M3.UNPACK_B R105, R105.H1 ;  /* 0x00000069ff69723e */ /* 0x000fc400030006ff */
[----:B------:R-:W-:Y:S07]  /*1c50*/  HMMA.16816.F32 R128, R124, R128, RZ ;  /* 0x000000807c80723c */ /* 0x000fee00000018ff */
[----:B------:R-:W-:Y:S01]  /*1c60*/  FMUL R124, R65, UR12 ;  /* 0x0000000c417c7c20 */ /* 0x000fe20008400000 */
[----:B------:R-:W-:Y:S01]  /*1c70*/  FMNMX R125, R136, R137, !PT ;  /* 0x00000089887d7209 */ /* 0x000fe20007800000 */
[----:B------:R-:W-:Y:S01]  /*1c80*/  IMAD.MOV.U32 R126, RZ, RZ, R133 ;  /* 0x000000ffff7e7224 */ /* 0x000fe200078e0085 */
[----:B------:R-:W-:Y:S01]  /*1c90*/  F2FP.F16.E4M3.UNPACK_B R136, R62.H1 ;  /* 0x0000003eff88723e */ /* 0x000fe200030006ff */
[----:B------:R-:W-:Y:S01]  /*1ca0*/  IMAD.MOV.U32 R127, RZ, RZ, R135 ;  /* 0x000000ffff7f7224 */ /* 0x000fe200078e0087 */
[----:B------:R-:W-:Y:S01]  /*1cb0*/  FMNMX R141, R124, R125, !PT ;  /* 0x0000007d7c8d7209 */ /* 0x000fe20007800000 */
[----:B------:R-:W-:Y:S01]  /*1cc0*/  IMAD.MOV.U32 R124, RZ, RZ, R45 ;  /* 0x000000ffff7c7224 */ /* 0x000fe200078e002d */
[----:B------:R-:W-:Y:S01]  /*1cd0*/  F2FP.F16.E4M3.UNPACK_B R137, R63.H1 ;  /* 0x0000003fff89723e */ /* 0x000fe200030006ff */
[----:B------:R-:W-:Y:S01]  /*1ce0*/  IMAD.MOV.U32 R125, RZ, RZ, R47 ;  /* 0x000000ffff7d7224 */ /* 0x000fe200078e002f */
[----:B------:R-:W-:Y:S01]  /*1cf0*/  FMNMX R141, R140, R141, !PT ;  /* 0x0000008d8c8d7209 */ /* 0x000fe20007800000 */
[----:B------:R-:W-:Y:S01]  /*1d00*/  IMAD.MOV.U32 R62, RZ, RZ, R132 ;  /* 0x000000ffff3e7224 */ /* 0x000fe200078e0084 */
[----:B------:R-:W-:Y:S01]  /*1d10*/  F2FP.F16.E4M3.UNPACK_B R140, R106 ;  /* 0x0000006aff8c723e */ /* 0x000fe200020006ff */
[----:B------:R-:W-:-:S03]  /*1d20*/  IMAD.MOV.U32 R63, RZ, RZ, R134 ;  /* 0x000000ffff3f7224 */ /* 0x000fc600078e0086 */
[----:B------:R-:W-:Y:S06]  /*1d30*/  HMMA.16816.F32 R80, R124, R136, R80 ;  /* 0x000000887c50723c */ /* 0x000fec0000001850 */
[----:B------:R-:W-:Y:S01]  /*1d40*/  HMMA.16816.F32 R60, R60, R138, RZ ;  /* 0x0000008a3c3c723c */ /* 0x000fe200000018ff */
[----:B------:R-:W-:Y:S02]  /*1d50*/  IMAD.MOV.U32 R124, RZ, RZ, R44 ;  /* 0x000000ffff7c7224 */ /* 0x000fe400078e002c */
[----:B------:R-:W-:Y:S02]  /*1d60*/  IMAD.MOV.U32 R125, RZ, RZ, R46 ;  /* 0x000000ffff7d7224 */ /* 0x000fe400078e002e */
[----:B------:R-:W-:-:S02]  /*1d70*/  IMAD.MOV.U32 R126, RZ, RZ, R132 ;  /* 0x000000ffff7e7224 */ /* 0x000fc400078e0084 */
[----:B------:R-:W-:Y:S01]  /*1d80*/  FMUL R138, R97, UR12 ;  /* 0x0000000c618a7c20 */ /* 0x000fe20008400000 */
[----:B------:R-:W-:Y:S02]  /*1d90*/  IMAD.MOV.U32 R127, RZ, RZ, R134 ;  /* 0x000000ffff7f7224 */ /* 0x000fe400078e0086 */
[----:B------:R-:W-:Y:S02]  /*1da0*/  IMAD.MOV.U32 R136, RZ, RZ, R45 ;  /* 0x000000ffff887224 */ /* 0x000fe400078e002d */
[----:B------:R-:W-:Y:S01]  /*1db0*/  FMNMX R175, R138, R141, !PT ;  /* 0x0000008d8aaf7209 */ /* 0x000fe20007800000 */
[----:B------:R-:W-:Y:S01]  /*1dc0*/  IMAD.MOV.U32 R137, RZ, RZ, R47 ;  /* 0x000000ffff897224 */ /* 0x000fe200078e002f */
[----:B------:R-:W-:Y:S01]  /*1dd0*/  F2FP.F16.E4M3.UNPACK_B R141, R107 ;  /* 0x0000006bff8d723e */ /* 0x000fe200020006ff */
[----:B------:R-:W-:Y:S01]  /*1de0*/  IMAD.MOV.U32 R138, RZ, RZ, R133 ;  /* 0x000000ffff8a7224 */ /* 0x000fe200078e0085 */
[----:B------:R-:W-:Y:S01]  /*1df0*/  FMNMX R142, R142, R175, !PT ;  /* 0x000000af8e8e7209 */ /* 0x000fe20007800000 */
[----:B------:R-:W-:-:S02]  /*1e00*/  IMAD.MOV.U32 R139, RZ, RZ, R135 ;  /* 0x000000ffff8b7224 */ /* 0x000fc400078e0087 */
[----:B------:R-:W-:Y:S01]  /*1e10*/  FMUL R174, R80, UR12 ;  /* 0x0000000c50ae7c20 */ /* 0x000fe20008400000 */
[----:B------:R-:W-:Y:S01]  /*1e20*/  FMNMX R175, R143, R142, !PT ;  /* 0x0000008e8faf7209 */ /* 0x000fe20007800000 */
[----:B------:R-:W-:Y:S01]  /*1e30*/  HMMA.16816.F32 R124, R124, R140, RZ ;  /* 0x0000008c7c7c723c */ /* 0x000fe200000018ff */
[----:B-1----:R-:W-:Y:S02]  /*1e40*/  F2FP.F16.E4M3.UNPACK_B R142, R72 ;  /* 0x00000048ff8e723e */ /* 0x002fe400020006ff */
[----:B------:R-:W-:Y:S02]  /*1e50*/  F2FP.F16.E4M3.UNPACK_B R143, R73 ;  /* 0x00000049ff8f723e */ /* 0x000fe400020006ff */
[----:B------:R-:W-:Y:S01]  /*1e60*/  FMNMX R175, R174, R175, !PT ;  /* 0x000000afaeaf7209 */ /* 0x000fe20007800000 */
[----:B------:R-:W-:Y:S01]  /*1e70*/  HMMA.16816.F32 R108, R136, R40, R108 ;  /* 0x00000028886c723c */ /* 0x000fe2000000186c */
[----:B------:R-:W-:Y:S02]  /*1e80*/  F2FP.F16.E4M3.UNPACK_B R140, R50.H1 ;  /* 0x00000032ff8c723e */ /* 0x000fe400030006ff */
[----:B------:R-:W-:-:S02]  /*1e90*/  F2FP.F16.E4M3.UNPACK_B R141, R51.H1 ;  /* 0x00000033ff8d723e */ /* 0x000fc400030006ff */
[----:B------:R-:W-:Y:S01]  /*1ea0*/  F2FP.F16.E4M3.UNPACK_B R174, R74 ;  /* 0x0000004affae723e */ /* 0x000fe200020006ff */
[C---:B------:R-:W-:Y:S01]  /*1eb0*/  HMMA.16816.F32 R48, R136.reuse, R48, R52 ;  /* 0x000000308830723c */ /* 0x040fe20000001834 */
[----:B------:R-:W-:Y:S01]  /*1ec0*/  IMAD.MOV.U32 R40, RZ, RZ, R45 ;  /* 0x000000ffff287224 */ /* 0x000fe200078e002d */
[----:B------:R-:W-:Y:S01]  /*1ed0*/  F2FP.F16.E4M3.UNPACK_B R72, R72.H1 ;  /* 0x00000048ff48723e */ /* 0x000fe200030006ff */
[----:B------:R-:W-:Y:S01]  /*1ee0*/  IMAD.MOV.U32 R41, RZ, RZ, R47 ;  /* 0x000000ffff297224 */ /* 0x000fe200078e002f */
[----:B------:R-:W-:Y:S02]  /*1ef0*/  F2FP.F16.E4M3.UNPACK_B R73, R73.H1 ;  /* 0x00000049ff49723e */ /* 0x000fe400030006ff */
[----:B------:R-:W-:Y:S01]  /*1f00*/  HMMA.16816.F32 R68, R136, R140, R68 ;  /* 0x0000008c8844723c */ /* 0x000fe20000001844 */
[----:B------:R-:W-:Y:S01]  /*1f10*/  IMAD.MOV.U32 R52, RZ, RZ, R44 ;  /* 0x000000ffff347224 */ /* 0x000fe200078e002c */
[----:B------:R-:W-:Y:S01]  /*1f20*/  F2FP.F16.E4M3.UNPACK_B R74, R74.H1 ;  /* 0x0000004aff4a723e */ /* 0x000fe200030006ff */
[----:B------:R-:W-:-:S02]  /*1f30*/  IMAD.MOV.U32 R53, RZ, RZ, R46 ;  /* 0x000000ffff357224 */ /* 0x000fc400078e002e */
[----:B------:R-:W-:Y:S01]  /*1f40*/  IMAD.MOV.U32 R54, RZ, RZ, R132 ;  /* 0x000000ffff367224 */ /* 0x000fe200078e0084 */
[----:B------:R-:W-:Y:S01]  /*1f50*/  HMMA.16816.F32 R60, R136, R104, R60 ;  /* 0x00000068883c723c */ /* 0x000fe2000000183c */
[----:B------:R-:W-:Y:S02]  /*1f60*/  IMAD.MOV.U32 R55, RZ, RZ, R134 ;  /* 0x000000ffff377224 */ /* 0x000fe400078e0086 */
[----:B------:R-:W-:Y:S02]  /*1f70*/  IMAD.MOV.U32 R140, RZ, RZ, R44 ;  /* 0x000000ffff8c7224 */ /* 0x000fe400078e002c */
[----:B------:R-:W-:Y:S02]  /*1f80*/  IMAD.MOV.U32 R141, RZ, RZ, R46 ;  /* 0x000000ffff8d7224 */ /* 0x000fe400078e002e */
[----:B------:R-:W-:Y:S01]  /*1f90*/  IMAD.MOV.U32 R104, RZ, RZ, R45 ;  /* 0x000000ffff687224 */ /* 0x000fe200078e002d */
[----:B------:R-:W-:Y:S01]  /*1fa0*/  HMMA.16816.F32 R52, R52, R142, RZ ;  /* 0x0000008e3434723c */ /* 0x000fe200000018ff */
[----:B------:R-:W-:-:S03]  /*1fb0*/  IMAD.MOV.U32 R105, RZ, RZ, R47 ;  /* 0x000000ffff697224 */ /* 0x000fc600078e002f */
[----:B------:R-:W-:Y:S01]  /*1fc0*/  FMUL R44, R48, UR12 ;  /* 0x0000000c302c7c20 */ /* 0x000fe20008400000 */
[----:B------:R-:W-:Y:S02]  /*1fd0*/  FMUL R46, R49, UR12 ;  /* 0x0000000c312e7c20 */ /* 0x000fe40008400000 */
[----:B------:R-:W-:Y:S01]  /*1fe0*/  FMUL R142, R81, UR12 ;  /* 0x0000000c518e7c20 */ /* 0x000fe20008400000 */
[----:B------:R-:W-:-:S04]  /*1ff0*/  IMAD.MOV.U32 R143, RZ, RZ, R134 ;  /* 0x000000ffff8f7224 */ /* 0x000fc800078e0086 */
[----:B------:R-:W-:Y:S01]  /*2000*/  FMNMX R195, R142, R175, !PT ;  /* 0x000000af8ec37209 */ /* 0x000fe20007800000 */
[----:B------:R-:W-:Y:S01]  /*2010*/  IMAD.MOV.U32 R142, RZ, RZ, R132 ;  /* 0x000000ffff8e7224 */ /* 0x000fe200078e0084 */
[----:B------:R-:W-:Y:S02]  /*2020*/  F2FP.F16.E4M3.UNPACK_B R175, R75 ;  /* 0x0000004bffaf723e */ /* 0x000fe400020006ff */
[----:B------:R-:W-:Y:S01]  /*2030*/  FMNMX R195, R44, R195, !PT ;  /* 0x000000c32cc37209 */ /* 0x000fe20007800000 */
[----:B------:R-:W-:Y:S01]  /*2040*/  FMUL R44, R68, UR12 ;  /* 0x0000000c442c7c20 */ /* 0x000fe20008400000 */
[----:B------:R-:W-:Y:S02]  /*2050*/  F2FP.F16.E4M3.UNPACK_B R75, R75.H1 ;  /* 0x0000004bff4b723e */ /* 0x000fe400030006ff */
[----:B------:R-:W-:Y:S01]  /*2060*/  FMNMX R195, R46, R195, !PT ;  /* 0x000000c32ec37209 */ /* 0x000fe20007800000 */
[----:B------:R-:W-:Y:S03]  /*2070*/  HMMA.16816.F32 R140, R140, R174, RZ ;  /* 0x000000ae8c8c723c */ /* 0x000fe600000018ff */
[----:B------:R-:W-:Y:S01]  /*2080*/  FMNMX R195, R44, R195, !PT ;  /* 0x000000c32cc37209 */ /* 0x000fe20007800000 */
[----:B------:R-:W-:-:S03]  /*2090*/  FMUL R44, R108, UR12 ;  /* 0x0000000c6c2c7c20 */ /* 0x000fc60008400000 */
[----:B------:R-:W-:Y:S01]  /*20a0*/  F2FP.F16.E4M3.UNPACK_B R174, R42.H1 ;  /* 0x0000002affae723e */ /* 0x000fe200030006ff */
[----:B------:R-:W-:Y:S01]  /*20b0*/  IMAD.MOV.U32 R42, RZ, RZ, R133 ;  /* 0x000000ffff2a7224 */ /* 0x000fe200078e0085 */
[----:B------:R-:W-:Y:S01]  /*20c0*/  F2FP.F16.E4M3.UNPACK_B R175, R43.H1 ;  /* 0x0000002bffaf723e */ /* 0x000fe200030006ff */
[----:B------:R-:W-:-:S07]  /*20d0*/  IMAD.MOV.U32 R43, RZ, RZ, R135 ;  /* 0x000000ffff2b7224 */ /* 0x000fce00078e0087 */
[----:B------:R-:W-:Y:S07]  /*20e0*/  HMMA.16816.F32 R128, R40, R174, R128 ;  /* 0x000000ae2880723c */ /* 0x000fee0000001880 */
[----:B------:R-:W-:Y:S01]  /*20f0*/  FMUL R40, R69, UR12 ;  /* 0x0000000c45287c20 */ /* 0x000fe20008400000 */
[----:B------:R-:W-:Y:S01]  /*2100*/  F2FP.F16.E4M3.UNPACK_B R174, R106.H1 ;  /* 0x0000006affae723e */ /* 0x000fe200030006ff */
[----:B------:R-:W-:Y:S01]  /*2110*/  IMAD.MOV.U32 R106, RZ, RZ, R133 ;  /* 0x000000ffff6a7224 */ /* 0x000fe200078e0085 */
[----:B------:R-:W-:Y:S01]  /*2120*/  F2FP.F16.E4M3.UNPACK_B R175, R107.H1 ;  /* 0x0000006bffaf723e */ /* 0x000fe200030006ff */
[----:B------:R-:W-:Y:S01]  /*2130*/  IMAD.MOV.U32 R107, RZ, RZ, R135 ;  /* 0x000000ffff6b7224 */ /* 0x000fe200078e0087 */
[----:B------:R-:W-:Y:S01]  /*2140*/  FMNMX R195, R40, R195, !PT ;  /* 0x000000c328c37209 */ /* 0x000fe20007800000 */
[----:B------:R-:W-:-:S03]  /*2150*/  IMAD.MOV.U32 R40, RZ, RZ, R45 ;  /* 0x000000ffff287224 */ /* 0x000fc600078e002d */
[----:B------:R-:W-:Y:S01]  /*2160*/  FMNMX R195, R44, R195, !PT ;  /* 0x000000c32cc37209 */ /* 0x000fe20007800000 */
[----:B------:R-:W-:Y:S01]  /*2170*/  FMUL R44, R118, UR12 ;  /* 0x0000000c762c7c20 */ /* 0x000fe20008400000 */
[----:B------:R-:W-:Y:S06]  /*2180*/  HMMA.16816.F32 R52, R104, R72, R52 ;  /* 0x000000486834723c */ /* 0x000fec0000001834 */
[----:B------:R-:W-:Y:S01]  /*2190*/  HMMA.16816.F32 R124, R40, R174, R124 ;  /* 0x000000ae287c723c */ /* 0x000fe2000000187c */
[----:B------:R-:W-:Y:S01]  /*21a0*/  FMUL R46, R128, UR12 ;  /* 0x0000000c802e7c20 */ /* 0x000fe20008400000 */
[----:B------:R-:W-:-:S05]  /*21b0*/  FMUL R47, R129, UR12 ;  /* 0x0000000c812f7c20 */ /* 0x000fca0008400000 */
[----:B------:R-:W-:-:S05]  /*21c0*/  FMUL R40, R109, UR12 ;  /* 0x0000000c6d287c20 */ /* 0x000fca0008400000 */
[----:B------:R-:W-:Y:S01]  /*21d0*/  FMNMX R195, R40, R195, !PT ;  /* 0x000000c328c37209 */ /* 0x000fe20007800000 */
[----:B------:R-:W-:Y:S02]  /*21e0*/  IMAD.MOV.U32 R40, RZ, RZ, R45 ;  /* 0x000000ffff287224 */ /* 0x000fe400078e002d */
[----:B------:R-:W-:Y:S01]  /*21f0*/  FMUL R45, R119, UR12 ;  /* 0x0000000c772d7c20 */ /* 0x000fe20008400000 */
[----:B------:R-:W-:Y:S01]  /*2200*/  FMNMX R72, R46, R195, !PT ;  /* 0x000000c32e487209 */ /* 0x000fe20007800000 */
[----:B------:R-:W-:-:S03]  /*2210*/  FMUL R46, R60, UR12 ;  /* 0x0000000c3c2e7c20 */ /* 0x000fc60008400000 */
[----:B------:R-:W-:Y:S01]  /*2220*/  FMNMX R73, R44, R45, !PT ;  /* 0x0000002d2c497209 */ /* 0x000fe20007800000 */
[----:B------:R-:W-:Y:S01]  /*2230*/  FMUL R44, R102, UR12 ;  /* 0x0000000c662c7c20 */ /* 0x000fe20008400000 */
[----:B------:R-:W-:Y:S01]  /*2240*/  FMNMX R47, R47, R72, !PT ;  /* 0x000000482f2f7209 */ /* 0x000fe20007800000 */
[----:B------:R-:W-:Y:S01]  /*2250*/  FMUL R45, R103, UR12 ;  /* 0x0000000c672d7c20 */ /* 0x000fe20008400000 */
[----:B------:R-:W-:Y:S02]  /*2260*/  HMMA.16816.F32 R40, R40, R74, R140 ;  /* 0x0000004a2828723c */ /* 0x000fe4000000188c */
[----:B------:R-:W-:Y:S01]  /*2270*/  FMNMX R72, R44, R73, !PT ;  /* 0x000000492c487209 */ /* 0x000fe20007800000 */
[----:B------:R-:W-:Y:S01]  /*2280*/  FMUL R44, R114, UR12 ;  /* 0x0000000c722c7c20 */ /* 0x000fe20008400000 */
[----:B------:R-:W-:Y:S01]  /*2290*/  FMNMX R73, R46, R47, !PT ;  /* 0x0000002f2e497209 */ /* 0x000fe20007800000 */
[----:B------:R-:W-:Y:S01]  /*22a0*/  FMUL R46, R61, UR12 ;  /* 0x0000000c3d2e7c20 */ /* 0x000fe20008400000 */
[----:B------:R-:W-:Y:S01]  /*22b0*/  FMNMX R47, R45, R72, !PT ;  /* 0x000000482d2f7209 */ /* 0x000fe20007800000 */
[----:B------:R-:W-:-:S03]  /*22c0*/  FMUL R45, R124, UR12 ;  /* 0x0000000c7c2d7c20 */ /* 0x000fc60008400000 */
[----:B------:R-:W-:Y:S01]  /*22d0*/  FMNMX R72, R46, R73, !PT ;  /* 0x000000492e487209 */ /* 0x000fe20007800000 */
[----:B------:R-:W-:Y:S01]  /*22e0*/  FMUL R46, R125, UR12 ;  /* 0x0000000c7d2e7c20 */ /* 0x000fe20008400000 */
[----:B------:R-:W-:Y:S01]  /*22f0*/  FMNMX R47, R44, R47, !PT ;  /* 0x0000002f2c2f7209 */ /* 0x000fe20007800000 */
[----:B------:R-:W-:Y:S01]  /*2300*/  FMUL R44, R115, UR12 ;  /* 0x0000000c732c7c20 */ /* 0x000fe20008400000 */
[----:B------:R-:W-:-:S04]  /*2310*/  FMNMX R45, R45, R72, !PT ;  /* 0x000000482d2d7209 */ /* 0x000fc80007800000 */
[----:B------:R-:W-:Y:S01]  /*2320*/  FMNMX R73, R46, R45, !PT ;  /* 0x0000002d2e497209 */ /* 0x000fe20007800000 */
[----:B------:R-:W-:Y:S01]  /*2330*/  FMUL R46, R52, UR12 ;  /* 0x0000000c342e7c20 */ /* 0x000fe20008400000 */
[----:B------:R-:W-:Y:S01]  /*2340*/  FMNMX R72, R44, R47, !PT ;  /* 0x0000002f2c487209 */ /* 0x000fe20007800000 */
[----:B------:R-:W-:Y:S01]  /*2350*/  FMUL R47, R53, UR12 ;  /* 0x0000000c352f7c20 */ /* 0x000fe20008400000 */
[----:B------:R-:W-:Y:S01]  /*2360*/  FMUL R45, R90, UR12 ;  /* 0x0000000c5a2d7c20 */ /* 0x000fe20008400000 */
[----:B------:R-:W-:Y:S02]  /*2370*/  IADD3 R44, P2, R147, UR4, RZ ;  /* 0x00000004932c7c10 */ /* 0x000fe4000ff5e0ff */
[----:B------:R-:W-:Y:S02]  /*2380*/  FMNMX R46, R46, R73, !PT ;  /* 0x000000492e2e7209 */ /* 0x000fe40007800000 */
[----:B------:R-:W-:Y:S01]  /*2390*/  FMNMX R74, R45, R72, !PT ;  /* 0x000000482d4a7209 */ /* 0x000fe20007800000 */
[----:B------:R-:W-:Y:S01]  /*23a0*/  FMUL R72, R40, UR12 ;  /* 0x0000000c28487c20 */ /* 0x000fe20008400000 */
[----:B------:R-:W-:Y:S01]  /*23b0*/  FMNMX R73, R47, R46, !PT ;  /* 0x0000002e2f497209 */ /* 0x000fe20007800000 */
[----:B------:R-:W-:Y:S01]  /*23c0*/  FMUL R47, R91, UR12 ;  /* 0x0000000c5b2f7c20 */ /* 0x000fe20008400000 */
[----:B------:R-:W-:-:S02]  /*23d0*/  IADD3.X R45, R146, UR8, RZ, P2, !PT ;  /* 0x00000008922d7c10 */ /* 0x000fc400097fe4ff */
[----:B------:R-:W-:Y:S02]  /*23e0*/  IADD3 R46, P2, R149, UR4, RZ ;  /* 0x00000004952e7c10 */ /* 0x000fe4000ff5e0ff */
[----:B------:R-:W-:Y:S01]  /*23f0*/  FMNMX R75, R47, R74, !PT ;  /* 0x0000004a2f4b7209 */ /* 0x000fe20007800000 */
[----:B------:R0:W2:Y:S01]  /*2400*/  LDG.E.U8 R107, desc[UR10][R44.64] ;  /* 0x0000000a2c6b7981 */ /* 0x0000a2000c1e1100 */
[----:B------:R-:W-:Y:S01]  /*2410*/  FMNMX R74, R72, R73, !PT ;  /* 0x00000049484a7209 */ /* 0x000fe20007800000 */
[----:B------:R-:W-:Y:S01]  /*2420*/  FMUL R73, R41, UR12 ;  /* 0x0000000c29497c20 */ /* 0x000fe20008400000 */
[----:B------:R-:W-:Y:S01]  /*2430*/  FMUL R72, R66, UR12 ;  /* 0x0000000c42487c20 */ /* 0x000fe20008400000 */
[----:B------:R-:W-:Y:S02]  /*2440*/  IADD3.X R47, R148, UR8, RZ, P2, !PT ;  /* 0x00000008942f7c10 */ /* 0x000fe400097fe4ff */
[----:B------:R-:W-:Y:S02]  /*2450*/  IADD3 R104, P2, R151, UR4, RZ ;  /* 0x0000000497687c10 */ /* 0x000fe4000ff5e0ff */
[----:B------:R-:W-:Y:S01]  /*2460*/  FMNMX R136, R73, R74, !PT ;  /* 0x0000004a49887209 */ /* 0x000fe20007800000 */
[----:B------:R1:W3:Y:S01]  /*2470*/  LDG.E.U8 R106, desc[UR10][R46.64] ;  /* 0x0000000a2e6a7981 */ /* 0x0002e2000c1e1100 */
[----:B------:R-:W-:Y:S01]  /*2480*/  FMNMX R75, R72, R75, !PT ;  /* 0x0000004b484b7209 */ /* 0x000fe20007800000 */
[----:B------:R-:W-:Y:S01]  /*2490*/  FMUL R72, R67, UR12 ;  /* 0x0000000c43487c20 */ /* 0x000fe20008400000 */
[----:B------:R-:W-:Y:S01]  /*24a0*/  IADD3.X R105, R150, UR8, RZ, P2, !PT ;  /* 0x0000000896697c10 */ /* 0x000fe200097fe4ff */
[----:B------:R-:W4:Y:S01]  /*24b0*/  SHFL.BFLY PT, R139, R136, 0x2, 0x1f ;  /* 0x0c401f00888b7f89 */ /* 0x000f2200000e0000 */
[----:B0-----:R-:W-:-:S02]  /*24c0*/  IADD3 R44, P2, R153, UR4, RZ ;  /* 0x00000004992c7c10 */ /* 0x001fc4000ff5e0ff */
[----:B------:R-:W-:Y:S01]  /*24d0*/  FMNMX R73, R72, R75, !PT ;  /* 0x0000004b48497209 */ /* 0x000fe20007800000 */
[----:B------:R0:W5:Y:S01]  /*24e0*/  LDG.E.U8 R133, desc[UR10][R104.64] ;  /* 0x0000000a68857981 */ /* 0x000162000c1e1100 */
[----:B------:R-:W-:Y:S01]  /*24f0*/  IADD3.X R45, R152, UR8, RZ, P2, !PT ;  /* 0x00000008982d7c10 */ /* 0x000fe200097fe4ff */
[----:B-1----:R-:W-:Y:S01]  /*2500*/  FMUL R46, R98, UR12 ;  /* 0x0000000c622e7c20 */ /* 0x002fe20008400000 */
[----:B------:R-:W-:Y:S01]  /*2510*/  FMUL R47, R99, UR12 ;  /* 0x0000000c632f7c20 */ /* 0x000fe20008400000 */
[----:B------:R-:W-:Y:S02]  /*2520*/  IADD3 R74, P2, R155, UR4, RZ ;  /* 0x000000049b4a7c10 */ /* 0x000fe4000ff5e0ff */
[----:B------:R-:W-:Y:S01]  /*2530*/  IADD3 R72, P3, R157, UR4, RZ ;  /* 0x000000049d487c10 */ /* 0x000fe2000ff7e0ff */
[----:B------:R-:W5:Y:S01]  /*2540*/  LDG.E.U8 R132, desc[UR10][R44.64] ;  /* 0x0000000a2c847981 */ /* 0x000f62000c1e1100 */
[----:B------:R-:W-:Y:S01]  /*2550*/  FMNMX R134, R46, R73, !PT ;  /* 0x000000492e867209 */ /* 0x000fe20007800000 */
[----:B0-----:R-:W-:Y:S01]  /*2560*/  FMUL R104, R122, UR12 ;  /* 0x0000000c7a687c20 */ /* 0x001fe20008400000 */
[----:B------:R-:W-:-:S02]  /*2570*/  IADD3.X R75, R154, UR8, RZ, P2, !PT ;  /* 0x000000089a4b7c10 */ /* 0x000fc400097fe4ff */
[----:B------:R-:W-:Y:S02]  /*2580*/  FMNMX R105, R47, R134, !PT ;  /* 0x000000862f697209 */ /* 0x000fe40007800000 */
[----:B------:R-:W-:Y:S01]  /*2590*/  IADD3 R46, P2, R159, UR4, RZ ;  /* 0x000000049f2e7c10 */ /* 0x000fe2000ff5e0ff */
[----:B------:R0:W3:Y:S01]  /*25a0*/  LDG.E.U8 R135, desc[UR10][R74.64] ;  /* 0x0000000a4a877981 */ /* 0x0000e2000c1e1100 */
[----:B----4-:R-:W-:Y:S02]  /*25b0*/  FMNMX R140, R136, R139, !PT ;  /* 0x0000008b888c7209 */ /* 0x010fe40007800000 */
[----:B------:R-:W-:Y:S01]  /*25c0*/  FMNMX R105, R104, R105, !PT ;  /* 0x0000006968697209 */ /* 0x000fe20007800000 */
[----:B------:R-:W-:Y:S01]  /*25d0*/  FMUL R104, R123, UR12 ;  /* 0x0000000c7b687c20 */ /* 0x000fe20008400000 */
[----:B------:R-:W-:Y:S01]  /*25e0*/  IADD3.X R73, R156, UR8, RZ, P3, !PT ;  /* 0x000000089c497c10 */ /* 0x000fe20009ffe4ff */
[----:B------:R-:W1:Y:S01]  /*25f0*/  SHFL.BFLY PT, R175, R140, 0x1, 0x1f ;  /* 0x0c201f008caf7f89 */ /* 0x000e6200000e0000 */
[----:B------:R-:W-:Y:S01]  /*2600*/  IADD3.X R47, R158, UR8, RZ, P2, !PT ;  /* 0x000000089e2f7c10 */ /* 0x000fe200097fe4ff */
[----:B0-----:R-:W-:Y:S01]  /*2610*/  FMUL R75, R82, UR12 ;  /* 0x0000000c524b7c20 */ /* 0x001fe20008400000 */
[----:B------:R-:W-:Y:S01]  /*2620*/  FMNMX R138, R104, R105, !PT ;  /* 0x00000069688a7209 */ /* 0x000fe20007800000 */
[----:B------:R0:W4:Y:S01]  /*2630*/  LDG.E.U8 R134, desc[UR10][R72.64] ;  /* 0x0000000a48867981 */ /* 0x000122000c1e1100 */
[----:B------:R-:W-:-:S03]  /*2640*/  IADD3 R44, P2, R161, UR4, RZ ;  /* 0x00000004a12c7c10 */ /* 0x000fc6000ff5e0ff */
[----:B------:R0:W5:Y:S01]  /*2650*/  LDG.E.U8 R137, desc[UR10][R46.64] ;  /* 0x0000000a2e897981 */ /* 0x000162000c1e1100 */
[----:B------:R-:W-:Y:S02]  /*2660*/  IADD3.X R45, R160, UR8, RZ, P2, !PT ;  /* 0x00000008a02d7c10 */ /* 0x000fe400097fe4ff */
[----:B------:R-:W-:Y:S02]  /*2670*/  IADD3 R104, P2, R163, UR4, RZ ;  /* 0x00000004a3687c10 */ /* 0x000fe4000ff5e0ff */
[----:B0-----:R-:W-:Y:S01]  /*2680*/  FMNMX R73, R75, R138, !PT ;  /* 0x0000008a4b497209 */ /* 0x001fe20007800000 */
[----:B------:R0:W5:Y:S01]  /*2690*/  LDG.E.U8 R136, desc[UR10][R44.64] ;  /* 0x0000000a2c887981 */ /* 0x000162000c1e1100 */
[----:B------:R-:W-:Y:S01]  /*26a0*/  FMUL R46, R83, UR12 ;  /* 0x0000000c532e7c20 */ /* 0x000fe20008400000 */
[----:B------:R-:W-:Y:S01]  /*26b0*/  FMUL R47, R50, UR12 ;  /* 0x0000000c322f7c20 */ /* 0x000fe20008400000 */
[----:B------:R-:W-:-:S03]  /*26c0*/  IADD3.X R105, R162, UR8, RZ, P2, !PT ;  /* 0x00000008a2697c10 */ /* 0x000fc600097fe4ff */
[----:B------:R-:W-:Y:S01]  /*26d0*/  FMNMX R46, R46, R73, !PT ;  /* 0x000000492e2e7209 */ /* 0x000fe20007800000 */
[----:B0-----:R-:W-:Y:S01]  /*26e0*/  FMUL R45, R51, UR12 ;  /* 0x0000000c332d7c20 */ /* 0x001fe20008400000 */
[----:B------:R1:W4:Y:S02]  /*26f0*/  LDG.E.U8 R139, desc[UR10][R104.64] ;  /* 0x0000000a688b7981 */ /* 0x000324000c1e1100 */
[----:B------:R-:W-:Y:S02]  /*2700*/  FMNMX R138, R47, R46, !PT ;  /* 0x0000002e2f8a7209 */ /* 0x000fe40007800000 */
[----:B------:R-:W-:Y:S02]  /*2710*/  IADD3 R72, P2, R167, UR4, RZ ;  /* 0x00000004a7487c10 */ /* 0x000fe4000ff5e0ff */
[----:B------:R-:W-:Y:S01]  /*2720*/  FMNMX R143, R45, R138, !PT ;  /* 0x0000008a2d8f7209 */ /* 0x000fe20007800000 */
[----:B------:R-:W-:Y:S01]  /*2730*/  FMUL R138, R70, UR12 ;  /* 0x0000000c468a7c20 */ /* 0x000fe20008400000 */
[----:B------:R-:W-:-:S02]  /*2740*/  IADD3 R74, P3, R165, UR4, RZ ;  /* 0x00000004a54a7c10 */ /* 0x000fc4000ff7e0ff */
[----:B-1----:R-:W-:Y:S02]  /*2750*/  FMNMX R105, R140, R175, !PT ;  /* 0x000000af8c697209 */ /* 0x002fe40007800000 */
[----:B------:R-:W-:Y:S02]  /*2760*/  IADD3.X R73, R166, UR8, RZ, P2, !PT ;  /* 0x00000008a6497c10 */ /* 0x000fe400097fe4ff */
[----:B------:R-:W-:Y:S02]  /*2770*/  FMNMX R105, R105, R194, !PT ;  /* 0x000000c269697209 */ /* 0x000fe40007800000 */
[----:B------:R-:W-:Y:S01]  /*2780*/  IADD3 R46, P2, R169, UR4, RZ ;  /* 0x00000004a92e7c10 */ /* 0x000fe2000ff5e0ff */
[----:B------:R0:W5:Y:S01]  /*2790*/  LDG.E.U8 R141, desc[UR10][R72.64] ;  /* 0x0000000a488d7981 */ /* 0x000162000c1e1100 */
[----:B------:R-:W-:Y:S01]  /*27a0*/  FMNMX R143, R138, R143, !PT ;  /* 0x0000008f8a8f7209 */ /* 0x000fe20007800000 */
[----:B------:R-:W-:Y:S01]  /*27b0*/  FMUL R138, R71, UR12 ;  /* 0x0000000c478a7c20 */ /* 0x000fe20008400000 */
[----:B------:R-:W-:Y:S01]  /*27c0*/  IADD3.X R75, R164, UR8, RZ, P3, !PT ;  /* 0x00000008a44b7c10 */ /* 0x000fe20009ffe4ff */
[----:B------:R-:W-:Y:S01]  /*27d0*/  FFMA R116, R116, UR12, -R105 ;  /* 0x0000000c74747c23 */ /* 0x000fe20008000869 */
[----:B------:R-:W-:-:S02]  /*27e0*/  IADD3 R44, P3, R171, UR4, RZ ;  /* 0x00000004ab2c7c10 */ /* 0x000fc4000ff7e0ff */
[----:B------:R-:W-:Y:S02]  /*27f0*/  IADD3.X R47, R168, UR8, RZ, P2, !PT ;  /* 0x00000008a82f7c10 */ /* 0x000fe400097fe4ff */
[----:B------:R-:W-:Y:S01]  /*2800*/  FMNMX R138, R138, R143, !PT ;  /* 0x0000008f8a8a7209 */ /* 0x000fe20007800000 */
[----:B0-----:R-:W-:Y:S01]  /*2810*/  FMUL R73, R110, UR12 ;  /* 0x0000000c6e497c20 */ /* 0x001fe20008400000 */
[----:B------:R-:W-:Y:S01]  /*2820*/  IADD3.X R45, R170, UR8, RZ, P3, !PT ;  /* 0x00000008aa2d7c10 */ /* 0x000fe20009ffe4ff */
[----:B------:R-:W-:Y:S01]  /*2830*/  FMUL R140, R116, 1.4426950216293334961 ;  /* 0x3fb8aa3b748c7820 */ /* 0x000fe20000400000 */
[----:B------:R0:W5:Y:S01]  /*2840*/  LDG.E.U8 R104, desc[UR10][R46.64] ;  /* 0x0000000a2e687981 */ /* 0x000162000c1e1100 */
[----:B------:R-:W-:Y:S01]  /*2850*/  FMUL R116, R111, UR12 ;  /* 0x0000000c6f747c20 */ /* 0x000fe20008400000 */
[----:B------:R-:W-:Y:S02]  /*2860*/  IADD3 R72, P2, R173, UR4, RZ ;  /* 0x00000004ad487c10 */ /* 0x000fe4000ff5e0ff */
[----:B------:R-:W5:Y:S01]  /*2870*/  LDG.E.U8 R74, desc[UR10][R74.64] ;  /* 0x0000000a4a4a7981 */ /* 0x000f62000c1e1100 */
[----:B0-----:R-:W-:Y:S01]  /*2880*/  FMNMX R47, R73, R138, !PT ;  /* 0x0000008a492f7209 */ /* 0x001fe20007800000 */
[----:B------:R-:W-:Y:S01]  /*2890*/  FFMA R46, R117, UR12, -R105 ;  /* 0x0000000c752e7c23 */ /* 0x000fe20008000869 */
[----:B------:R-:W-:Y:S01]  /*28a0*/  IADD3.X R73, R172, UR8, RZ, P2, !PT ;  /* 0x00000008ac497c10 */ /* 0x000fe200097fe4ff */
[----:B------:R0:W5:Y:S01]  /*28b0*/  LDG.E.U8 R75, desc[UR10][R44.64] ;  /* 0x0000000a2c4b7981 */ /* 0x000162000c1e1100 */
[----:B------:R-:W-:Y:S01]  /*28c0*/  FMNMX R116, R116, R47, !PT ;  /* 0x0000002f74747209 */ /* 0x000fe20007800000 */
[----:B------:R-:W-:-:S02]  /*28d0*/  FMUL R196, R46, 1.4426950216293334961 ;  /* 0x3fb8aa3b2ec47820 */ /* 0x000fc40000400000 */
[----:B------:R1:W5:Y:S01]  /*28e0*/  LDG.E.U8 R72, desc[UR10][R72.64] ;  /* 0x0000000a48487981 */ /* 0x000362000c1e1100 */
[----:B0-----:R-:W-:Y:S01]  /*28f0*/  FMUL R45, R130, UR12 ;  /* 0x0000000c822d7c20 */ /* 0x001fe20008400000 */
[----:B------:R-:W-:-:S04]  /*2900*/  IADD3 R44, P2, R177, UR4, RZ ;  /* 0x00000004b12c7c10 */ /* 0x000fc8000ff5e0ff */
[----:B------:R-:W-:Y:S02]  /*2910*/  FMNMX R143, R45, R116, !PT ;  /* 0x000000742d8f7209 */ /* 0x000fe40007800000 */
[----:B------:R-:W-:Y:S02]  /*2920*/  IADD3.X R45, R176, UR8, RZ, P2, !PT ;  /* 0x00000008b02d7c10 */ /* 0x000fe400097fe4ff */
[----:B------:R-:W-:-:S04]  /*2930*/  IADD3 R46, P2, R179, UR4, RZ ;  /* 0x00000004b32e7c10 */ /* 0x000fc8000ff5e0ff */
[----:B------:R-:W-:Y:S01]  /*2940*/  IADD3.X R47, R178, UR8, RZ, P2, !PT ;  /* 0x00000008b22f7c10 */ /* 0x000fe200097fe4ff */
[----:B------:R0:W5:Y:S04]  /*2950*/  LDG.E.U8 R45, desc[UR10][R44.64] ;  /* 0x0000000a2c2d7981 */ /* 0x000168000c1e1100 */
[----:B------:R0:W5:Y:S01]  /*2960*/  LDG.E.U8 R46, desc[UR10][R46.64] ;  /* 0x0000000a2e2e7981 */ /* 0x000162000c1e1100 */
[--C-:B------:R-:W-:Y:S01]  /*2970*/  FFMA R100, R100, UR12, -R105.reuse ;  /* 0x0000000c64647c23 */ /* 0x100fe20008000869 */
[----:B-1----:R-:W-:Y:S01]  /*2980*/  FMUL R73, R62, UR12 ;  /* 0x0000000c3e497c20 */ /* 0x002fe20008400000 */
[--C-:B------:R-:W-:Y:S01]  /*2990*/  FFMA R101, R101, UR12, -R105.reuse ;  /* 0x0000000c65657c23 */ /* 0x100fe20008000869 */
[--C-:B------:R-:W-:Y:S01]  /*29a0*/  FFMA R88, R88, UR12, -R105.reuse ;  /* 0x0000000c58587c23 */ /* 0x100fe20008000869 */
[----:B------:R-:W-:Y:S01]  /*29b0*/  FMUL R195, R100, 1.4426950216293334961 ;  /* 0x3fb8aa3b64c37820 */ /* 0x000fe20000400000 */
[----:B------:R-:W-:Y:S01]  /*29c0*/  FMUL R100, R131, UR12 ;  /* 0x0000000c83647c20 */ /* 0x000fe20008400000 */
[----:B0-----:R-:W-:Y:S01]  /*29d0*/  FMUL R44, R126, UR12 ;  /* 0x0000000c7e2c7c20 */ /* 0x001fe20008400000 */
[----:B------:R0:W-:Y:S01]  /*29e0*/  MUFU.EX2 R117, R140 ;  /* 0x0000008c00757308 */ /* 0x0001e20000000800 */
[--C-:B------:R-:W-:Y:S01]  /*29f0*/  FFMA R64, R64, UR12, -R105.reuse ;  /* 0x0000000c40407c23 */ /* 0x100fe20008000869 */
[----:B------:R-:W-:Y:S01]  /*2a00*/  FMUL R47, R55, UR12 ;  /* 0x0000000c372f7c20 */ /* 0x000fe20008400000 */
[----:B------:R-:W-:Y:S01]  /*2a10*/  FMNMX R116, R100, R143, !PT ;  /* 0x0000008f64747209 */ /* 0x000fe20007800000 */
[----:B------:R-:W-:Y:S01]  /*2a20*/  FMUL R100, R63, UR12 ;  /* 0x0000000c3f647c20 */ /* 0x000fe20008400000 */
[--C-:B------:R-:W-:Y:S01]  /*2a30*/  FFMA R97, R97, UR12, -R105.reuse ;  /* 0x0000000c61617c23 */ /* 0x100fe20008000869 */
[--C-:B------:R-:W-:Y:S01]  /*2a40*/  FFMA R89, R89, UR12, -R105.reuse ;  /* 0x0000000c59597c23 */ /* 0x100fe20008000869 */
[----:B------:R-:W-:Y:S01]  /*2a50*/  FMNMX R73, R73, R116, !PT ;  /* 0x0000007449497209 */ /* 0x000fe20007800000 */
[----:B------:R-:W-:Y:S01]  /*2a60*/  FMUL R198, R101, 1.4426950216293334961 ;  /* 0x3fb8aa3b65c67820 */ /* 0x000fe20000400000 */
[--C-:B------:R-:W-:Y:S01]  /*2a70*/  FFMA R48, R48, UR12, -R105.reuse ;  /* 0x0000000c30307c23 */ /* 0x100fe20008000869 */
[--C-:B------:R-:W-:Y:S01]  /*2a80*/  FFMA R120, R120, UR12, -R105.reuse ;  /* 0x0000000c78787c23 */ /* 0x100fe20008000869 */
[----:B------:R-:W-:Y:S01]  /*2a90*/  FMNMX R101, R100, R73, !PT ;  /* 0x0000004964657209 */ /* 0x000fe20007800000 */
[----:B------:R-:W-:Y:S01]  /*2aa0*/  FMUL R73, R127, UR12 ;  /* 0x0000000c7f497c20 */ /* 0x000fe20008400000 */
[--C-:B------:R-:W-:Y:S01]  /*2ab0*/  FFMA R121, R121, UR12, -R105.reuse ;  /* 0x0000000c79797c23 */ /* 0x100fe20008000869 */
[--C-:B------:R-:W-:Y:S01]  /*2ac0*/  FFMA R112, R112, UR12, -R105.reuse ;  /* 0x0000000c70707c23 */ /* 0x100fe20008000869 */
[----:B------:R-:W-:Y:S01]  /*2ad0*/  FMNMX R100, R44, R101, !PT ;  /* 0x000000652c647209 */ /* 0x000fe20007800000 */
[----:B------:R-:W-:Y:S01]  /*2ae0*/  FMUL R44, R54, UR12 ;  /* 0x0000000c362c7c20 */ /* 0x000fe20008400000 */
[--C-:B------:R-:W-:Y:S01]  /*2af0*/  FFMA R113, R113, UR12, -R105.reuse ;  /* 0x0000000c71717c23 */ /* 0x100fe20008000869 */
[--C-:B------:R-:W-:Y:S01]  /*2b00*/  FFMA R69, R69, UR12, -R105.reuse ;  /* 0x0000000c45457c23 */ /* 0x100fe20008000869 */
[----:B------:R-:W-:Y:S01]  /*2b10*/  FMNMX R73, R73, R100, !PT ;  /* 0x0000006449497209 */ /* 0x000fe20007800000 */
[----:B0-----:R-:W-:Y:S01]  /*2b20*/  FMUL R140, R88, 1.4426950216293334961 ;  /* 0x3fb8aa3b588c7820 */ /* 0x001fe20000400000 */
[----:B------:R-:W-:Y:S01]  /*2b30*/  MUFU.EX2 R196, R196 ;  /* 0x000000c400c47308 */ /* 0x000fe20000000800 */
        /* <DEDUP_REMOVED lines=10> */
[----:B------:R-:W-:Y:S01]  /*2be0*/  FFMA R68, R68, UR12, -R105 ;  /* 0x0000000c44447c23 */ /* 0x000fe20008000869 */
[----:B------:R-:W-:Y:S02]  /*2bf0*/  BAR.SYNC.DEFER_BLOCKING 0x0 ;  /* 0x0000000000007b1d */ /* 0x000fe40000010000 */
[----:B------:R-:W-:-:S05]  /*2c00*/  FMNMX R44, R47, R44, !PT ;  /* 0x0000002c2f2c7209 */ /* 0x000fca0007800000 */
[----:B------:R-:W0:Y:S01]  /*2c10*/  SHFL.BFLY PT, R47, R44, 0x2, 0x1f ;  /* 0x0c401f002c2f7f89 */ /* 0x000e2200000e0000 */
[----:B------:R-:W-:-:S04]  /*2c20*/  FMUL R64, R64, 1.4426950216293334961 ;  /* 0x3fb8aa3b40407820 */ /* 0x000fc80000400000 */
[----:B------:R1:W-:Y:S01]  /*2c30*/  MUFU.EX2 R197, R64 ;  /* 0x0000004000c57308 */ /* 0x0003e20000000800 */
[----:B------:R-:W-:Y:S01]  /*2c40*/  FMUL R73, R97, 1.4426950216293334961 ;  /* 0x3fb8aa3b61497820 */ /* 0x000fe20000400000 */
[----:B-1----:R-:W-:Y:S01]  /*2c50*/  FFMA R64, R80, UR12, -R105 ;  /* 0x0000000c50407c23 */ /* 0x002fe20008000869 */
[----:B0-----:R-:W-:-:S05]  /*2c60*/  FMNMX R80, R44, R47, !PT ;  /* 0x0000002f2c507209 */ /* 0x001fca0007800000 */
[----:B------:R-:W0:Y:S01]  /*2c70*/  SHFL.BFLY PT, R97, R80, 0x1, 0x1f ;  /* 0x0c201f0050617f89 */ /* 0x000e2200000e0000 */
[----:B------:R-:W-:Y:S01]  /*2c80*/  FMUL R89, R89, 1.4426950216293334961 ;  /* 0x3fb8aa3b59597820 */ /* 0x000fe20000400000 */
[----:B------:R-:W-:-:S03]  /*2c90*/  FMUL R47, R48, 1.4426950216293334961 ;  /* 0x3fb8aa3b302f7820 */ /* 0x000fc60000400000 */
[----:B------:R1:W-:Y:S01]  /*2ca0*/  MUFU.EX2 R143, R89 ;  /* 0x00000059008f7308 */ /* 0x0003e20000000800 */
[----:B0-----:R-:W-:-:S04]  /*2cb0*/  FMNMX R80, R80, R97, !PT ;  /* 0x0000006150507209 */ /* 0x001fc80007800000 */
[----:B------:R-:W-:-:S05]  /*2cc0*/  FMNMX R80, R80, R193, !PT ;  /* 0x000000c150507209 */ /* 0x000fca0007800000 */
[--C-:B------:R-:W-:Y:S01]  /*2cd0*/  FFMA R119, R119, UR12, -R80.reuse ;  /* 0x0000000c77777c23 */ /* 0x100fe20008000850 */
[--C-:B------:R-:W-:Y:S01]  /*2ce0*/  FFMA R118, R118, UR12, -R80.reuse ;  /* 0x0000000c76767c23 */ /* 0x100fe20008000850 */
[--C-:B------:R-:W-:Y:S02]  /*2cf0*/  FFMA R102, R102, UR12, -R80.reuse ;  /* 0x0000000c66667c23 */ /* 0x100fe40008000850 */
[----:B------:R-:W-:Y:S01]  /*2d00*/  FMUL R119, R119, 1.4426950216293334961 ;  /* 0x3fb8aa3b77777820 */ /* 0x000fe20000400000 */
[----:B------:R-:W-:Y:S01]  /*2d10*/  FMUL R48, R118, 1.4426950216293334961 ;  /* 0x3fb8aa3b76307820 */ /* 0x000fe20000400000 */
[----:B-1----:R-:W-:Y:S01]  /*2d20*/  FMUL R89, R120, 1.4426950216293334961 ;  /* 0x3fb8aa3b78597820 */ /* 0x002fe20000400000 */
[----:B------:R-:W-:Y:S01]  /*2d30*/  FFMA R103, R103, UR12, -R80 ;  /* 0x0000000c67677c23 */ /* 0x000fe20008000850 */
[----:B------:R-:W-:Y:S01]  /*2d40*/  FMUL R102, R102, 1.4426950216293334961 ;  /* 0x3fb8aa3b66667820 */ /* 0x000fe20000400000 */
[----:B------:R-:W-:Y:S01]  /*2d50*/  MUFU.EX2 R120, R48 ;  /* 0x0000003000787308 */ /* 0x000fe20000000800 */
[----:B------:R-:W-:Y:S01]  /*2d60*/  FMUL R121, R121, 1.4426950216293334961 ;  /* 0x3fb8aa3b79797820 */ /* 0x000fe20000400000 */
[----:B------:R-:W-:Y:S01]  /*2d70*/  FMUL R103, R103, 1.4426950216293334961 ;  /* 0x3fb8aa3b67677820 */ /* 0x000fe20000400000 */
[----:B------:R-:W-:-:S05]  /*2d80*/  FMUL R112, R112, 1.4426950216293334961 ;  /* 0x3fb8aa3b70707820 */ /* 0x000fca0000400000 */
[----:B------:R-:W0:Y:S01]  /*2d90*/  MUFU.EX2 R119, R119 ;  /* 0x0000007700777308 */ /* 0x000e220000000800 */
[----:B------:R-:W-:Y:S01]  /*2da0*/  FMUL R113, R113, 1.4426950216293334961 ;  /* 0x3fb8aa3b71717820 */ /* 0x000fe20000400000 */
[----:B------:R-:W-:Y:S01]  /*2db0*/  FMUL R69, R69, 1.4426950216293334961 ;  /* 0x3fb8aa3b45457820 */ /* 0x000fe20000400000 */
[----:B------:R-:W-:-:S05]  /*2dc0*/  FFMA R115, R115, UR12, -R80 ;  /* 0x0000000c73737c23 */ /* 0x000fca0008000850 */
[----:B------:R-:W1:Y:S01]  /*2dd0*/  MUFU.EX2 R118, R102 ;  /* 0x0000006600767308 */ /* 0x000e620000000800 */
[--C-:B------:R-:W-:Y:S01]  /*2de0*/  FFMA R90, R90, UR12, -R80.reuse ;  /* 0x0000000c5a5a7c23 */ /* 0x100fe20008000850 */
[--C-:B------:R-:W-:Y:S01]  /*2df0*/  FFMA R114, R114, UR12, -R80.reuse ;  /* 0x0000000c72727c23 */ /* 0x100fe20008000850 */
[----:B------:R-:W-:-:S05]  /*2e00*/  FFMA R91, R91, UR12, -R80 ;  /* 0x0000000c5b5b7c23 */ /* 0x000fca0008000850 */
[----:B------:R-:W-:Y:S01]  /*2e10*/  MUFU.EX2 R142, R121 ;  /* 0x00000079008e7308 */ /* 0x000fe20000000800 */
[----:B------:R-:W-:Y:S01]  /*2e20*/  FFMA R88, R67, UR12, -R80 ;  /* 0x0000000c43587c23 */ /* 0x000fe20008000850 */
[----:B------:R-:W-:-:S06]  /*2e30*/  FMUL R90, R90, 1.4426950216293334961 ;  /* 0x3fb8aa3b5a5a7820 */ /* 0x000fcc0000400000 */
[----:B------:R-:W2:Y:S01]  /*2e40*/  MUFU.EX2 R121, R103 ;  /* 0x0000006700797308 */ /* 0x000ea20000000800 */
[----:B------:R-:W-:Y:S01]  /*2e50*/  FMUL R65, R65, 1.4426950216293334961 ;  /* 0x3fb8aa3b41417820 */ /* 0x000fe20000400000 */
[----:B------:R-:W-:-:S06]  /*2e60*/  FMUL R114, R114, 1.4426950216293334961 ;  /* 0x3fb8aa3b72727820 */ /* 0x000fcc0000400000 */
[----:B------:R-:W-:Y:S01]  /*2e70*/  MUFU.EX2 R174, R112 ;  /* 0x0000007000ae7308 */ /* 0x000fe20000000800 */
[----:B------:R-:W-:-:S07]  /*2e80*/  FMUL R91, R91, 1.4426950216293334961 ;  /* 0x3fb8aa3b5b5b7820 */ /* 0x000fce0000400000 */
[----:B------:R-:W3:Y:S08]  /*2e90*/  MUFU.EX2 R175, R113 ;  /* 0x0000007100af7308 */ /* 0x000ef00000000800 */
[----:B------:R-:W3:Y:S01]  /*2ea0*/  MUFU.EX2 R140, R140 ;  /* 0x0000008c008c7308 */ /* 0x000ee20000000800 */
[----:B------:R-:W-:-:S07]  /*2eb0*/  FMUL R49, R49, 1.4426950216293334961 ;  /* 0x3fb8aa3b31317820 */ /* 0x000fce0000400000 */
[----:B------:R0:W-:Y:S01]  /*2ec0*/  MUFU.EX2 R116, R69 ;  /* 0x0000004500747308 */ /* 0x0001e20000000800 */
[----:B------:R-:W-:-:S07]  /*2ed0*/  FMUL R96, R96, 1.4426950216293334961 ;  /* 0x3fb8aa3b60607820 */ /* 0x000fce0000400000 */
[----:B------:R-:W4:Y:S01]  /*2ee0*/  MUFU.EX2 R195, R195 ;  /* 0x000000c300c37308 */ /* 0x000f220000000800 */
[----:B0-----:R-:W-:Y:S01]  /*2ef0*/  FMUL R69, R115, 1.4426950216293334961 ;  /* 0x3fb8aa3b73457820 */ /* 0x001fe20000400000 */
[--C-:B------:R-:W-:Y:S01]  /*2f00*/  FFMA R115, R82, UR12, -R80.reuse ;  /* 0x0000000c52737c23 */ /* 0x100fe20008000850 */
[----:B------:R-:W-:Y:S01]  /*2f10*/  FFMA R82, R60, UR12, -R105 ;  /* 0x0000000c3c527c23 */ /* 0x000fe20008000869 */
[----:B------:R-:W-:Y:S01]  /*2f20*/  FMUL R60, R88, 1.4426950216293334961 ;  /* 0x3fb8aa3b583c7820 */ /* 0x000fe20000400000 */
[--C-:B------:R-:W-:Y:S01]  /*2f30*/  FFMA R88, R43, UR12, -R80.reuse ;  /* 0x0000000c2b587c23 */ /* 0x100fe20008000850 */
[----:B------:R-:W-:Y:S02]  /*2f40*/  FADD R43, R120, R119 ;  /* 0x00000077782b7221 */ /* 0x000fe40000000000 */
[----:B------:R-:W0:Y:S01]  /*2f50*/  MUFU.EX2 R198, R198 ;  /* 0x000000c600c67308 */ /* 0x000e220000000800 */
[----:B------:R-:W-:Y:S01]  /*2f60*/  FMUL R108, R108, 1.4426950216293334961 ;  /* 0x3fb8aa3b6c6c7820 */ /* 0x000fe20000400000 */
[--C-:B------:R-:W-:Y:S01]  /*2f70*/  FFMA R97, R54, UR12, -R80.reuse ;  /* 0x0000000c36617c23 */ /* 0x100fe20008000850 */
[----:B------:R-:W-:Y:S01]  /*2f80*/  FMUL R109, R109, 1.4426950216293334961 ;  /* 0x3fb8aa3b6d6d7820 */ /* 0x000fe20000400000 */
[----:B-1----:R-:W-:Y:S01]  /*2f90*/  FADD R54, R118, R43 ;  /* 0x0000002b76367221 */ /* 0x002fe20000000000 */
[----:B------:R-:W-:-:S03]  /*2fa0*/  FFMA R98, R98, UR12, -R80 ;  /* 0x0000000c62627c23 */ /* 0x000fc60008000850 */
[----:B------:R1:W-:Y:S01]  /*2fb0*/  MUFU.EX2 R100, R65 ;  /* 0x0000004100647308 */ /* 0x0003e20000000800 */
[----:B------:R-:W-:Y:S01]  /*2fc0*/  FFMA R99, R99, UR12, -R80 ;  /* 0x0000000c63637c23 */ /* 0x000fe20008000850 */
[----:B------:R-:W-:Y:S01]  /*2fd0*/  FFMA R44, R81, UR12, -R105 ;  /* 0x0000000c512c7c23 */ /* 0x000fe20008000869 */
[----:B--2---:R-:W-:-:S05]  /*2fe0*/  F2FP.SATFINITE.E4M3.F32.PACK_AB_MERGE_C R118, R121, R118, RZ ;  /* 0x000000767976723e */ /* 0x004fca00048070ff */
[----:B------:R-:W-:Y:S01]  /*2ff0*/  MUFU.EX2 R48, R114 ;  /* 0x0000007200307308 */ /* 0x000fe20000000800 */
[----:B-1----:R-:W-:Y:S01]  /*3000*/  FMUL R65, R64, 1.4426950216293334961 ;  /* 0x3fb8aa3b40417820 */ /* 0x002fe20000400000 */
[----:B------:R-:W-:-:S06]  /*3010*/  FFMA R101, R41, UR12, -R105 ;  /* 0x0000000c29657c23 */ /* 0x000fcc0008000869 */
[----:B------:R-:W1:Y:S01]  /*3020*/  MUFU.EX2 R69, R69 ;  /* 0x0000004500457308 */ /* 0x000e620000000800 */
[----:B------:R-:W-:-:S07]  /*3030*/  FADD R121, R121, R54 ;  /* 0x0000003679797221 */ /* 0x000fce0000000000 */
[----:B------:R-:W-:Y:S01]  /*3040*/  MUFU.EX2 R90, R90 ;  /* 0x0000005a005a7308 */ /* 0x000fe20000000800 */
[----:B------:R-:W-:-:S07]  /*3050*/  FMUL R41, R99, 1.4426950216293334961 ;  /* 0x3fb8aa3b63297820 */ /* 0x000fce0000400000 */
[----:B------:R2:W1:Y:S01]  /*3060*/  MUFU.EX2 R103, R91 ;  /* 0x0000005b00677308 */ /* 0x0004620000000800 */
[----:B---3--:R-:W-:Y:S02]  /*3070*/  F2FP.SATFINITE.E4M3.F32.PACK_AB_MERGE_C R43, R175, R174, RZ ;  /* 0x000000aeaf2b723e */ /* 0x008fe400048070ff */
[----:B------:R-:W-:-:S05]  /*3080*/  F2FP.SATFINITE.E4M3.F32.PACK_AB_MERGE_C R54, R143, R140, RZ ;  /* 0x0000008c8f36723e */ /* 0x000fca00048070ff */
[----:B------:R3:W-:Y:S01]  /*3090*/  MUFU.EX2 R64, R49 ;  /* 0x0000003100407308 */ /* 0x0007e20000000800 */
[----:B--2---:R-:W-:-:S07]  /*30a0*/  FFMA R91, R55, UR12, -R80 ;  /* 0x0000000c375b7c23 */ /* 0x004fce0008000850 */
[----:B------:R2:W-:Y:S01]  /*30b0*/  MUFU.EX2 R138, R96 ;  /* 0x00000060008a7308 */ /* 0x0005e20000000800 */
[--C-:B---3--:R-:W-:Y:S01]  /*30c0*/  FFMA R49, R66, UR12, -R80.reuse ;  /* 0x0000000c42317c23 */ /* 0x108fe20008000850 */
[----:B------:R-:W-:-:S06]  /*30d0*/  FFMA R66, R111, UR12, -R80 ;  /* 0x0000000c6f427c23 */ /* 0x000fcc0008000850 */
[----:B------:R3:W-:Y:S01]  /*30e0*/  MUFU.EX2 R113, R108 ;  /* 0x0000006c00717308 */ /* 0x0007e20000000800 */
[----:B--2---:R-:W-:Y:S01]  /*30f0*/  FFMA R96, R42, UR12, -R80 ;  /* 0x0000000c2a607c23 */ /* 0x004fe20008000850 */
[----:B------:R-:W-:Y:S01]  /*3100*/  FADD R42, R117, R196 ;  /* 0x000000c4752a7221 */ /* 0x000fe20000000000 */
[----:B------:R-:W-:-:S05]  /*3110*/  F2FP.F16.E4M3.UNPACK_B R55, R54 ;  /* 0x00000036ff37723e */ /* 0x000fca00020006ff */
[----:B------:R2:W-:Y:S01]  /*3120*/  MUFU.EX2 R81, R65 ;  /* 0x0000004100517308 */ /* 0x0005e20000000800 */
[----:B---3--:R-:W-:Y:S01]  /*3130*/  FFMA R108, R40, UR12, -R105 ;  /* 0x0000000c286c7c23 */ /* 0x008fe20008000869 */
[----:B------:R-:W-:Y:S01]  /*3140*/  FMUL R40, R98, 1.4426950216293334961 ;  /* 0x3fb8aa3b62287820 */ /* 0x000fe20000400000 */
[----:B------:R-:W-:-:S05]  /*3150*/  F2FP.F16.E4M3.UNPACK_B R98, R43 ;  /* 0x0000002bff62723e */ /* 0x000fca00020006ff */
[----:B------:R3:W-:Y:S01]  /*3160*/  MUFU.EX2 R112, R109 ;  /* 0x0000006d00707308 */ /* 0x0007e20000000800 */
[----:B--2---:R-:W-:Y:S01]  /*3170*/  FMUL R65, R68, 1.4426950216293334961 ;  /* 0x3fb8aa3b44417820 */ /* 0x004fe20000400000 */
[----:B------:R-:W-:Y:S01]  /*3180*/  FFMA R68, R110, UR12, -R80 ;  /* 0x0000000c6e447c23 */ /* 0x000fe20008000850 */
[----:B------:R-:W-:Y:S01]  /*3190*/  FFMA R110, R53, UR12, -R105 ;  /* 0x0000000c356e7c23 */ /* 0x000fe20008000869 */
[----:B----4-:R-:W-:Y:S01]  /*31a0*/  FADD R53, R195, R42 ;  /* 0x0000002ac3357221 */ /* 0x010fe20000000000 */
[----:B---3--:R-:W-:-:S03]  /*31b0*/  FMUL R109, R49, 1.4426950216293334961 ;  /* 0x3fb8aa3b316d7820 */ /* 0x008fc60000400000 */
[----:B------:R-:W2:Y:S01]  /*31c0*/  MUFU.EX2 R73, R73 ;  /* 0x0000004900497308 */ /* 0x000ea20000000800 */
[----:B------:R-:W-:Y:S01]  /*31d0*/  FFMA R111, R52, UR12, -R105 ;  /* 0x0000000c346f7c23 */ /* 0x000fe20008000869 */
[----:B------:R-:W-:Y:S01]  /*31e0*/  FFMA R102, R83, UR12, -R80 ;  /* 0x0000000c53667c23 */ /* 0x000fe20008000850 */
[----:B0-----:R-:W-:Y:S01]  /*31f0*/  FADD R53, R198, R53 ;  /* 0x00000035c6357221 */ /* 0x001fe20000000000 */
[----:B------:R-:W-:-:S04]  /*3200*/  SEL R83, R98, R55, !P0 ;  /* 0x0000003762537207 */ /* 0x000fc80004000000 */
[----:B------:R-:W-:Y:S01]  /*3210*/  MUFU.EX2 R109, R109 ;  /* 0x0000006d006d7308 */ /* 0x000fe20000000800 */
[----:B------:R-:W-:Y:S01]  /*3220*/  SEL R98, R55, R98, !P0 ;  /* 0x0000006237627207 */ /* 0x000fe20004000000 */
[----:B------:R-:W-:Y:S01]  /*3230*/  FMUL R44, R44, 1.4426950216293334961 ;  /* 0x3fb8aa3b2c2c7820 */ /* 0x000fe20000400000 */
[----:B-1----:R-:W-:-:S05]  /*3240*/  F2FP.SATFINITE.E4M3.F32.PACK_AB_MERGE_C R54, R69, R48, RZ ;  /* 0x000000304536723e */ /* 0x002fca00048070ff */
[----:B------:R0:W1:Y:S01]  /*3250*/  MUFU.EX2 R52, R60 ;  /* 0x0000003c00347308 */ /* 0x0000620000000800 */
[----:B------:R-:W-:Y:S01]  /*3260*/  F2FP.SATFINITE.E4M3.F32.PACK_AB_MERGE_C R55, R103, R90, RZ ;  /* 0x0000005a6737723e */ /* 0x000fe200048070ff */
[----:B------:R-:W-:Y:S01]  /*3270*/  FADD R174, R174, R53 ;  /* 0x00000035aeae7221 */ /* 0x000fe20000000000 */
[----:B------:R-:W-:-:S05]  /*3280*/  F2FP.SATFINITE.E4M3.F32.PACK_AB_MERGE_C R117, R196, R117, RZ ;  /* 0x00000075c475723e */ /* 0x000fca00048070ff */
[----:B------:R-:W-:Y:S01]  /*3290*/  MUFU.EX2 R40, R40 ;  /* 0x0000002800287308 */ /* 0x000fe20000000800 */
[----:B------:R-:W-:-:S07]  /*32a0*/  F2FP.SATFINITE.E4M3.F32.PACK_AB_MERGE_C R195, R198, R195, RZ ;  /* 0x000000c3c6c3723e */ /* 0x000fce00048070ff */
[----:B------:R-:W3:Y:S01]  /*32b0*/  MUFU.EX2 R41, R41 ;  /* 0x0000002900297308 */ /* 0x000ee20000000800 */
[----:B------:R-:W-:Y:S01]  /*32c0*/  F2FP.SATFINITE.E4M3.F32.PACK_AB_MERGE_C R119, R119, R120, RZ ;  /* 0x000000787777723e */ /* 0x000fe200048070ff */
[--C-:B------:R-:W-:Y:S01]  /*32d0*/  FFMA R122, R122, UR12, -R80.reuse ;  /* 0x0000000c7a7a7c23 */ /* 0x100fe20008000850 */
[----:B------:R-:W-:Y:S01]  /*32e0*/  F2FP.F16.E4M3.UNPACK_B R54, R54 ;  /* 0x00000036ff36723e */ /* 0x000fe200020006ff */
[----:B------:R-:W-:Y:S01]  /*32f0*/  FFMA R123, R123, UR12, -R80 ;  /* 0x0000000c7b7b7c23 */ /* 0x000fe20008000850 */
[----:B------:R-:W-:Y:S01]  /*3300*/  F2FP.F16.E4M3.UNPACK_B R55, R55 ;  /* 0x00000037ff37723e */ /* 0x000fe200020006ff */
[----:B------:R-:W-:Y:S01]  /*3310*/  FADD R175, R175, R174 ;  /* 0x000000aeafaf7221 */ /* 0x000fe20000000000 */
[----:B------:R-:W-:Y:S01]  /*3320*/  F2FP.F16.E4M3.UNPACK_B R117, R117 ;  /* 0x00000075ff75723e */ /* 0x000fe200020006ff */
[----:B------:R-:W4:Y:S01]  /*3330*/  MUFU.EX2 R89, R89 ;  /* 0x0000005900597308 */ /* 0x000f220000000800 */
[----:B0-----:R-:W-:Y:S01]  /*3340*/  F2FP.F16.E4M3.UNPACK_B R60, R195 ;  /* 0x000000c3ff3c723e */ /* 0x001fe200020006ff */
[----:B------:R-:W-:Y:S01]  /*3350*/  FFMA R114, R128, UR12, -R105 ;  /* 0x0000000c80727c23 */ /* 0x000fe20008000869 */
[----:B------:R-:W-:-:S02]  /*3360*/  F2FP.F16.E4M3.UNPACK_B R119, R119 ;  /* 0x00000077ff77723e */ /* 0x000fc400020006ff */
[----:B------:R-:W-:Y:S01]  /*3370*/  F2FP.F16.E4M3.UNPACK_B R118, R118 ;  /* 0x00000076ff76723e */ /* 0x000fe200020006ff */
[--C-:B------:R-:W-:Y:S02]  /*3380*/  FFMA R128, R63, UR12, -R80.reuse ;  /* 0x0000000c3f807c23 */ /* 0x100fe40008000850 */
[----:B------:R-:W0:Y:S01]  /*3390*/  MUFU.EX2 R44, R44 ;  /* 0x0000002c002c7308 */ /* 0x000e220000000800 */
[----:B------:R-:W-:Y:S01]  /*33a0*/  SEL R195, R54, R55, !P0 ;  /* 0x0000003736c37207 */ /* 0x000fe20004000000 */
[----:B------:R-:W-:Y:S01]  /*33b0*/  FFMA R67, R62, UR12, -R80 ;  /* 0x0000000c3e437c23 */ /* 0x000fe20008000850 */
[----:B------:R-:W-:Y:S01]  /*33c0*/  SEL R196, R55, R54, !P0 ;  /* 0x0000003637c47207 */ /* 0x000fe20004000000 */
[----:B------:R-:W-:Y:S01]  /*33d0*/  FMUL R42, R122, 1.4426950216293334961 ;  /* 0x3fb8aa3b7a2a7820 */ /* 0x000fe20000400000 */
[----:B------:R-:W-:Y:S01]  /*33e0*/  SEL R63, R117, R60, !P0 ;  /* 0x0000003c753f7207 */ /* 0x000fe20004000000 */
[----:B------:R-:W-:Y:S01]  /*33f0*/  FMUL R43, R123, 1.4426950216293334961 ;  /* 0x3fb8aa3b7b2b7820 */ /* 0x000fe20000400000 */
[----:B------:R-:W-:Y:S01]  /*3400*/  FADD R54, R48, R121 ;  /* 0x0000007930367221 */ /* 0x000fe20000000000 */
[----:B------:R-:W-:Y:S01]  /*3410*/  FADD R140, R140, R175 ;  /* 0x000000af8c8c7221 */ /* 0x000fe20000000000 */
[----:B------:R-:W-:Y:S01]  /*3420*/  SEL R60, R60, R117, !P0 ;  /* 0x000000753c3c7207 */ /* 0x000fe20004000000 */
[----:B------:R-:W-:Y:S01]  /*3430*/  FMUL R115, R115, 1.4426950216293334961 ;  /* 0x3fb8aa3b73737820 */ /* 0x000fe20000400000 */
[----:B------:R-:W-:Y:S01]  /*3440*/  SEL R99, R119, R118, !P0 ;  /* 0x0000007677637207 */ /* 0x000fe20004000000 */
[----:B------:R-:W-:Y:S01]  /*3450*/  FMUL R102, R102, 1.4426950216293334961 ;  /* 0x3fb8aa3b66667820 */ /* 0x000fe20000400000 */
[----:B------:R-:W-:-:S02]  /*3460*/  SEL R62, R118, R119, !P0 ;  /* 0x00000077763e7207 */ /* 0x000fc40004000000 */
[----:B------:R-:W-:Y:S02]  /*3470*/  F2FP.SATFINITE.E4M3.F32.PACK_AB_MERGE_C R117, R100, R197, RZ ;  /* 0x000000c56475723e */ /* 0x000fe400048070ff */
[----:B--2---:R-:W-:Y:S01]  /*3480*/  F2FP.SATFINITE.E4M3.F32.PACK_AB_MERGE_C R118, R73, R138, RZ ;  /* 0x0000008a4976723e */ /* 0x004fe200048070ff */
[----:B------:R-:W-:Y:S01]  /*3490*/  FADD R69, R69, R54 ;  /* 0x0000003645457221 */ /* 0x000fe20000000000 */
[----:B-1----:R-:W-:Y:S01]  /*34a0*/  F2FP.SATFINITE.E4M3.F32.PACK_AB_MERGE_C R53, R52, R109, RZ ;  /* 0x0000006d3435723e */ /* 0x002fe200048070ff */
[----:B------:R-:W-:Y:S01]  /*34b0*/  FADD R140, R143, R140 ;  /* 0x0000008c8f8c7221 */ /* 0x000fe20000000000 */
[----:B---3--:R-:W-:Y:S01]  /*34c0*/  F2FP.SATFINITE.E4M3.F32.PACK_AB_MERGE_C R55, R41, R40, RZ ;  /* 0x000000282937723e */ /* 0x008fe200048070ff */
[----:B------:R-:W-:Y:S01]  /*34d0*/  MUFU.EX2 R42, R42 ;  /* 0x0000002a002a7308 */ /* 0x000fe20000000800 */
[----:B------:R-:W-:Y:S02]  /*34e0*/  F2FP.F16.E4M3.UNPACK_B R119, R117 ;  /* 0x00000075ff77723e */ /* 0x000fe400020006ff */
[----:B------:R-:W-:Y:S01]  /*34f0*/  F2FP.F16.E4M3.UNPACK_B R118, R118 ;  /* 0x00000076ff76723e */ /* 0x000fe200020006ff */
[----:B------:R-:W-:Y:S01]  /*3500*/  FADD R90, R90, R69 ;  /* 0x000000455a5a7221 */ /* 0x000fe20000000000 */
[----:B------:R-:W-:Y:S01]  /*3510*/  F2FP.F16.E4M3.UNPACK_B R53, R53 ;  /* 0x00000035ff35723e */ /* 0x000fe200020006ff */
[----:B------:R-:W-:-:S02]  /*3520*/  FADD R197, R197, R140 ;  /* 0x0000008cc5c57221 */ /* 0x000fc40000000000 */
[----:B------:R-:W1:Y:S01]  /*3530*/  MUFU.EX2 R43, R43 ;  /* 0x0000002b002b7308 */ /* 0x000e620000000800 */
[----:B------:R-:W-:Y:S01]  /*3540*/  F2FP.F16.E4M3.UNPACK_B R120, R55 ;  /* 0x00000037ff78723e */ /* 0x000fe200020006ff */
[----:B------:R-:W-:Y:S01]  /*3550*/  STS.U8 [R190+UR6], R107 ;  /* 0x0000006bbe007988 */ /* 0x000fe20008000006 */
[----:B------:R-:W-:-:S05]  /*3560*/  SEL R117, R119, R118, !P0 ;  /* 0x0000007677757207 */ /* 0x000fca0004000000 */
[----:B------:R2:W-:Y:S01]  /*3570*/  MUFU.EX2 R199, R115 ;  /* 0x0000007300c77308 */ /* 0x0005e20000000800 */
[----:B------:R-:W-:Y:S01]  /*3580*/  STS.U8 [R190+UR6+0x400], R135 ;  /* 0x00040087be007988 */ /* 0x000fe20008000006 */
[----:B------:R-:W-:-:S06]  /*3590*/  SEL R118, R118, R119, !P0 ;  /* 0x0000007776767207 */ /* 0x000fcc0004000000 */
[----:B------:R-:W3:Y:S01]  /*35a0*/  MUFU.EX2 R48, R102 ;  /* 0x0000006600307308 */ /* 0x000ee20000000800 */
[----:B------:R-:W-:Y:S01]  /*35b0*/  STS.U8 [R190+UR6+0x800], R139 ;  /* 0x0008008bbe007988 */ /* 0x000fe20008000006 */
[----:B------:R-:W-:Y:S01]  /*35c0*/  SEL R119, R53, R120, !P0 ;  /* 0x0000007835777207 */ /* 0x000fe20004000000 */
[----:B------:R-:W-:Y:S02]  /*35d0*/  FADD R90, R103, R90 ;  /* 0x0000005a675a7221 */ /* 0x000fe40000000000 */
[----:B-----5:R-:W-:Y:S01]  /*35e0*/  STS.U8 [R190+UR6+0xc00], R75 ;  /* 0x000c004bbe007988 */ /* 0x020fe20008000006 */
[----:B------:R-:W-:Y:S02]  /*35f0*/  FADD R197, R100, R197 ;  /* 0x000000c564c57221 */ /* 0x000fe40000000000 */
[----:B------:R-:W5:Y:S01]  /*3600*/  MUFU.EX2 R65, R65 ;  /* 0x0000004100417308 */ /* 0x000f620000000800 */
[----:B------:R-:W-:Y:S01]  /*3610*/  STS.U8 [R187+UR6+0x100], R106 ;  /* 0x0001006abb007988 */ /* 0x000fe20008000006 */
[----:B------:R-:W-:-:S03]  /*3620*/  SEL R120, R120, R53, !P0 ;  /* 0x0000003578787207 */ /* 0x000fc60004000000 */
[----:B------:R-:W-:Y:S01]  /*3630*/  STS.U8 [R187+UR6+0x500], R134 ;  /* 0x00050086bb007988 */ /* 0x000fe20008000006 */
[----:B----4-:R-:W-:Y:S02]  /*3640*/  F2FP.SATFINITE.E4M3.F32.PACK_AB_MERGE_C R53, R142, R89, RZ ;  /* 0x000000598e35723e */ /* 0x010fe400048070ff */
[----:B------:R-:W4:Y:S01]  /*3650*/  MUFU.EX2 R47, R47 ;  /* 0x0000002f002f7308 */ /* 0x000f220000000800 */
[----:B------:R-:W-:Y:S01]  /*3660*/  STS.U8 [R187+UR6+0x900], R74 ;  /* 0x0009004abb007988 */ /* 0x000fe20008000006 */
[----:B0-----:R-:W-:-:S03]  /*3670*/  F2FP.SATFINITE.E4M3.F32.PACK_AB_MERGE_C R54, R44, R81, RZ ;  /* 0x000000512c36723e */ /* 0x001fc600048070ff */
[----:B------:R-:W-:Y:S04]  /*3680*/  STS.U8 [R187+UR6+0xd00], R72 ;  /* 0x000d0048bb007988 */ /* 0x000fe80008000006 */
[----:B------:R-:W-:Y:S04]  /*3690*/  STS.U8 [R186+UR6+0x200], R133 ;  /* 0x00020085ba007988 */ /* 0x000fe80008000006 */
[----:B------:R-:W-:Y:S04]  /*36a0*/  STS.U8 [R186+UR6+0x600], R137 ;  /* 0x00060089ba007988 */ /* 0x000fe80008000006 */
[----:B------:R-:W-:Y:S04]  /*36b0*/  STS.U8 [R186+UR6+0xa00], R141 ;  /* 0x000a008dba007988 */ /* 0x000fe80008000006 */
[----:B------:R0:W-:Y:S01]  /*36c0*/  STS.U8 [R186+UR6+0xe00], R45 ;  /* 0x000e002dba007988 */ /* 0x0001e20008000006 */
[----:B------:R-:W-:-:S03]  /*36d0*/  FADD R109, R109, R90 ;  /* 0x0000005a6d6d7221 */ /* 0x000fc60000000000 */
[----:B------:R-:W-:Y:S01]  /*36e0*/  STS.U8 [R185+UR6+0x300], R132 ;  /* 0x00030084b9007988 */ /* 0x000fe20008000006 */
[----:B------:R-:W-:-:S03]  /*36f0*/  FADD R138, R138, R197 ;  /* 0x000000c58a8a7221 */ /* 0x000fc60000000000 */
[----:B------:R-:W-:Y:S04]  /*3700*/  STS.U8 [R185+UR6+0x700], R136 ;  /* 0x00070088b9007988 */ /* 0x000fe80008000006 */
[----:B------:R-:W-:Y:S04]  /*3710*/  STS.U8 [R185+UR6+0xb00], R104 ;  /* 0x000b0068b9007988 */ /* 0x000fe80008000006 */
[----:B------:R0:W-:Y:S01]  /*3720*/  STS.U8 [R185+UR6+0xf00], R46 ;  /* 0x000f002eb9007988 */ /* 0x0001e20008000006 */
[--C-:B------:R-:W-:Y:S01]  /*3730*/  FFMA R50, R50, UR12, -R80.reuse ;  /* 0x0000000c32327c23 */ /* 0x100fe20008000850 */
[--C-:B------:R-:W-:Y:S01]  /*3740*/  FFMA R51, R51, UR12, -R80.reuse ;  /* 0x0000000c33337c23 */ /* 0x100fe20008000850 */
[--C-:B------:R-:W-:Y:S01]  /*3750*/  FFMA R70, R70, UR12, -R80.reuse ;  /* 0x0000000c46467c23 */ /* 0x100fe20008000850 */
[----:B------:R-:W-:Y:S01]  /*3760*/  FFMA R71, R71, UR12, -R80 ;  /* 0x0000000c47477c23 */ /* 0x000fe20008000850 */
[----:B------:R-:W-:-:S02]  /*3770*/  F2FP.F16.E4M3.UNPACK_B R53, R53 ;  /* 0x00000035ff35723e */ /* 0x000fc400020006ff */
[----:B------:R-:W-:Y:S01]  /*3780*/  F2FP.F16.E4M3.UNPACK_B R54, R54 ;  /* 0x00000036ff36723e */ /* 0x000fe200020006ff */
[----:B------:R-:W-:Y:S01]  /*3790*/  FFMA R129, R129, UR12, -R105 ;  /* 0x0000000c81817c23 */ /* 0x000fe20008000869 */
[----:B------:R-:W-:Y:S01]  /*37a0*/  FADD R109, R52, R109 ;  /* 0x0000006d346d7221 */ /* 0x000fe20000000000 */
[----:B------:R-:W-:Y:S01]  /*37b0*/  FADD R138, R73, R138 ;  /* 0x0000008a498a7221 */ /* 0x000fe20000000000 */
[----:B------:R-:W-:Y:S01]  /*37c0*/  SEL R121, R53, R54, !P0 ;  /* 0x0000003635797207 */ /* 0x000fe20004000000 */
[----:B------:R-:W-:Y:S01]  /*37d0*/  FMUL R50, R50, 1.4426950216293334961 ;  /* 0x3fb8aa3b32327820 */ /* 0x000fe20000400000 */
[----:B------:R-:W-:Y:S01]  /*37e0*/  SEL R122, R54, R53, !P0 ;  /* 0x00000035367a7207 */ /* 0x000fe20004000000 */
[----:B------:R-:W-:Y:S01]  /*37f0*/  FMUL R51, R51, 1.4426950216293334961 ;  /* 0x3fb8aa3b33337820 */ /* 0x000fe20000400000 */
[----:B------:R-:W-:Y:S01]  /*3800*/  FMUL R70, R70, 1.4426950216293334961 ;  /* 0x3fb8aa3b46467820 */ /* 0x000fe20000400000 */
[----:B------:R-:W-:Y:S01]  /*3810*/  FMUL R71, R71, 1.4426950216293334961 ;  /* 0x3fb8aa3b47477820 */ /* 0x000fe20000400000 */
[----:B-1----:R-:W-:Y:S01]  /*3820*/  F2FP.SATFINITE.E4M3.F32.PACK_AB_MERGE_C R53, R43, R42, RZ ;  /* 0x0000002a2b35723e */ /* 0x002fe200048070ff */
[----:B--2---:R-:W-:Y:S01]  /*3830*/  FMUL R115, R114, 1.4426950216293334961 ;  /* 0x3fb8aa3b72737820 */ /* 0x004fe20000400000 */
[----:B---3--:R-:W-:Y:S01]  /*3840*/  F2FP.SATFINITE.E4M3.F32.PACK_AB_MERGE_C R54, R48, R199, RZ ;  /* 0x000000c73036723e */ /* 0x008fe200048070ff */
[----:B------:R-:W-:Y:S01]  /*3850*/  FADD R40, R40, R109 ;  /* 0x0000006d28287221 */ /* 0x000fe20000000000 */
[----:B------:R-:W-:Y:S01]  /*3860*/  FMUL R114, R129, 1.4426950216293334961 ;  /* 0x3fb8aa3b81727820 */ /* 0x000fe20000400000 */
[----:B------:R-:W-:Y:S01]  /*3870*/  FADD R89, R89, R138 ;  /* 0x0000008a59597221 */ /* 0x000fe20000000000 */
[----:B------:R-:W-:Y:S01]  /*3880*/  MUFU.EX2 R69, R50 ;  /* 0x0000003200457308 */ /* 0x000fe20000000800 */
[----:B------:R-:W-:Y:S01]  /*3890*/  F2FP.F16.E4M3.UNPACK_B R53, R53 ;  /* 0x00000035ff35723e */ /* 0x000fe200020006ff */
[----:B------:R-:W-:Y:S01]  /*38a0*/  FADD R41, R41, R40 ;  /* 0x0000002829297221 */ /* 0x000fe20000000000 */
[----:B------:R-:W-:-:S02]  /*38b0*/  F2FP.F16.E4M3.UNPACK_B R54, R54 ;  /* 0x00000036ff36723e */ /* 0x000fc400020006ff */
[----:B-----5:R-:W-:-:S03]  /*38c0*/  F2FP.SATFINITE.E4M3.F32.PACK_AB_MERGE_C R52, R116, R65, RZ ;  /* 0x000000417434723e */ /* 0x020fc600048070ff */
[----:B------:R-:W0:Y:S01]  /*38d0*/  MUFU.EX2 R140, R51 ;  /* 0x00000033008c7308 */ /* 0x000e220000000800 */
[----:B----4-:R-:W-:Y:S01]  /*38e0*/  F2FP.SATFINITE.E4M3.F32.PACK_AB_MERGE_C R40, R64, R47, RZ ;  /* 0x0000002f4028723e */ /* 0x010fe200048070ff */
[----:B------:R-:W-:Y:S01]  /*38f0*/  FFMA R49, R124, UR12, -R105 ;  /* 0x0000000c7c317c23 */ /* 0x000fe20008000869 */
[----:B------:R-:W-:-:S05]  /*3900*/  SEL R123, R53, R54, !P0 ;  /* 0x00000036357b7207 */ /* 0x000fca0004000000 */
[----:B------:R-:W-:Y:S01]  /*3910*/  MUFU.EX2 R138, R70 ;  /* 0x00000046008a7308 */ /* 0x000fe20000000800 */
[----:B------:R-:W-:-:S07]  /*3920*/  SEL R124, R54, R53, !P0 ;  /* 0x00000035367c7207 */ /* 0x000fce0004000000 */
[----:B------:R-:W1:Y:S01]  /*3930*/  MUFU.EX2 R129, R71 ;  /* 0x0000004700817308 */ /* 0x000e620000000800 */
[----:B------:R-:W-:Y:S02]  /*3940*/  F2FP.F16.E4M3.UNPACK_B R53, R52 ;  /* 0x00000034ff35723e */ /* 0x000fe400020006ff */
[----:B------:R-:W-:Y:S01]  /*3950*/  F2FP.F16.E4M3.UNPACK_B R40, R40 ;  /* 0x00000028ff28723e */ /* 0x000fe200020006ff */
[----:B------:R-:W-:Y:S01]  /*3960*/  FMUL R82, R82, 1.4426950216293334961 ;  /* 0x3fb8aa3b52527820 */ /* 0x000fe20000400000 */
[----:B------:R-:W-:Y:S01]  /*3970*/  FADD R42, R42, R41 ;  /* 0x000000292a2a7221 */ /* 0x000fe20000000000 */
[----:B------:R-:W-:Y:S01]  /*3980*/  FADD R142, R142, R89 ;  /* 0x000000598e8e7221 */ /* 0x000fe20000000000 */
[----:B------:R-:W-:Y:S02]  /*3990*/  SEL R103, R40, R53, !P0 ;  /* 0x0000003528677207 */ /* 0x000fe40004000000 */
[----:B------:R-:W-:Y:S01]  /*39a0*/  SEL R102, R53, R40, !P0 ;  /* 0x0000002835667207 */ /* 0x000fe20004000000 */
[----:B------:R-:W-:Y:S01]  /*39b0*/  BAR.SYNC.DEFER_BLOCKING 0x0 ;  /* 0x0000000000007b1d */ /* 0x000fe20000010000 */
[----:B------:R-:W-:Y:S01]  /*39c0*/  FADD R73, R81, R142 ;  /* 0x0000008e51497221 */ /* 0x000fe20000000000 */
[----:B------:R-:W-:Y:S01]  /*39d0*/  FFMA R61, R61, UR12, -R105 ;  /* 0x0000000c3d3d7c23 */ /* 0x000fe20008000869 */
[----:B0-----:R-:W-:-:S03]  /*39e0*/  F2FP.SATFINITE.E4M3.F32.PACK_AB_MERGE_C R45, R140, R69, RZ ;  /* 0x000000458c2d723e */ /* 0x001fc600048070ff */
[----:B------:R0:W-:Y:S01]  /*39f0*/  MUFU.EX2 R100, R82 ;  /* 0x0000005200647308 */ /* 0x0001e20000000800 */
[----:B-1----:R-:W-:Y:S01]  /*3a00*/  F2FP.SATFINITE.E4M3.F32.PACK_AB_MERGE_C R51, R129, R138, RZ ;  /* 0x0000008a8133723e */ /* 0x002fe200048070ff */
[----:B------:R-:W-:Y:S01]  /*3a10*/  FADD R46, R44, R73 ;  /* 0x000000492c2e7221 */ /* 0x000fe20000000000 */
[----:B------:R-:W-:Y:S01]  /*3a20*/  FMUL R61, R61, 1.4426950216293334961 ;  /* 0x3fb8aa3b3d3d7820 */ /* 0x000fe20000400000 */
[----:B------:R-:W-:Y:S01]  /*3a30*/  F2FP.F16.E4M3.UNPACK_B R45, R45 ;  /* 0x0000002dff2d723e */ /* 0x000fe200020006ff */
[----:B------:R-:W-:Y:S01]  /*3a40*/  FADD R44, -R80, R193 ;  /* 0x000000c1502c7221 */ /* 0x000fe20000000100 */
[----:B0-----:R-:W-:Y:S01]  /*3a50*/  FADD R82, R43, R42 ;  /* 0x0000002a2b527221 */ /* 0x001fe20000000000 */
[----:B------:R-:W0:Y:S01]  /*3a60*/  LDSM.16.M88.4 R52, [R184+UR6] ;  /* 0x00000006b834783b */ /* 0x000e220008000200 */
[----:B------:R-:W-:-:S03]  /*3a70*/  F2FP.F16.E4M3.UNPACK_B R104, R51 ;  /* 0x00000033ff68723e */ /* 0x000fc600020006ff */
[----:B------:R-:W-:Y:S01]  /*3a80*/  LDSM.16.M88.4 R40, [R184+UR6+0x400] ;  /* 0x00040006b828783b */ /* 0x000fe20008000200 */
[----:B------:R-:W-:Y:S01]  /*3a90*/  FMUL R49, R49, 1.4426950216293334961 ;  /* 0x3fb8aa3b31317820 */ /* 0x000fe20000400000 */
[----:B------:R-:W-:Y:S01]  /*3aa0*/  FADD R50, -R105, R194 ;  /* 0x000000c269327221 */ /* 0x000fe20000000100 */
[----:B------:R-:W-:Y:S01]  /*3ab0*/  FADD R199, R199, R82 ;  /* 0x00000052c7c77221 */ /* 0x000fe20000000000 */
[----:B------:R1:W-:Y:S01]  /*3ac0*/  MUFU.EX2 R89, R61 ;  /* 0x0000003d00597308 */ /* 0x0003e20000000800 */
[----:B------:R-:W-:Y:S01]  /*3ad0*/  SEL R107, R45, R104, !P0 ;  /* 0x000000682d6b7207 */ /* 0x000fe20004000000 */
[----:B------:R-:W-:Y:S01]  /*3ae0*/  FMUL R82, R44, 1.4426950216293334961 ;  /* 0x3fb8aa3b2c527820 */ /* 0x000fe20000400000 */
[----:B------:R-:W-:Y:S01]  /*3af0*/  SEL R104, R104, R45, !P0 ;  /* 0x0000002d68687207 */ /* 0x000fe20004000000 */
[----:B------:R-:W-:Y:S01]  /*3b00*/  FMUL R81, R50, 1.4426950216293334961 ;  /* 0x3fb8aa3b32517820 */ /* 0x000fe20000400000 */
[----:B------:R-:W-:Y:S01]  /*3b10*/  FADD R70, R48, R199 ;  /* 0x000000c730467221 */ /* 0x000fe20000000000 */
[----:B------:R-:W-:Y:S02]  /*3b20*/  SHFL.IDX PT, R134, R63, R182, 0x1f ;  /* 0x00001fb63f867589 */ /* 0x000fe400000e0000 */
[----:B------:R-:W-:Y:S01]  /*3b30*/  MUFU.EX2 R115, R115 ;  /* 0x0000007300737308 */ /* 0x000fe20000000800 */
[----:B-1----:R-:W-:Y:S01]  /*3b40*/  FADD R61, R47, R46 ;  /* 0x0000002e2f3d7221 */ /* 0x002fe20000000000 */
[----:B------:R-:W1:Y:S04]  /*3b50*/  SHFL.IDX PT, R137, R60, R181, 0x1f ;  /* 0x00001fb53c897589 */ /* 0x000e6800000e0000 */
[----:B------:R-:W-:Y:S02]  /*3b60*/  LDSM.16.M88.4 R44, [R184+UR6+0x800] ;  /* 0x00080006b82c783b */ /* 0x000fe40008000200 */
[----:B------:R-:W2:Y:S02]  /*3b70*/  MUFU.EX2 R114, R114 ;  /* 0x0000007200727308 */ /* 0x000ea40000000800 */
[----:B------:R-:W-:Y:S04]  /*3b80*/  SHFL.IDX PT, R136, R99, R182, 0x1f ;  /* 0x00001fb663887589 */ /* 0x000fe800000e0000 */
[----:B------:R-:W3:Y:S02]  /*3b90*/  SHFL.IDX PT, R139, R62, R181, 0x1f ;  /* 0x00001fb53e8b7589 */ /* 0x000ee400000e0000 */
[----:B------:R4:W-:Y:S02]  /*3ba0*/  MUFU.EX2 R90, R49 ;  /* 0x00000031005a7308 */ /* 0x0009e40000000800 */
[----:B------:R5:W-:Y:S04]  /*3bb0*/  SHFL.IDX PT, R141, R83, R182, 0x1f ;  /* 0x00001fb6538d7589 */ /* 0x000be800000e0000 */
[----:B------:R-:W3:Y:S04]  /*3bc0*/  SHFL.IDX PT, R142, R98, R181, 0x1f ;  /* 0x00001fb5628e7589 */ /* 0x000ee800000e0000 */
[----:B----4-:R-:W-:Y:S04]  /*3bd0*/  LDSM.16.M88.4 R48, [R184+UR6+0xc00] ;  /* 0x000c0006b830783b */ /* 0x010fe80008000200 */
[----:B------:R-:W-:Y:S04]  /*3be0*/  SHFL.IDX PT, R195, R195, R182, 0x1f ;  /* 0x00001fb6c3c37589 */ /* 0x000fe800000e0000 */
[----:B------:R-:W4:Y:S01]  /*3bf0*/  SHFL.IDX PT, R196, R196, R181, 0x1f ;  /* 0x00001fb5c4c47589 */ /* 0x000f2200000e0000 */
[----:B------:R-:W1:Y:S08]  /*3c00*/  MUFU.EX2 R81, R81 ;  /* 0x0000005100517308 */ /* 0x000e700000000800 */
[----:B------:R-:W3:Y:S01]  /*3c10*/  MUFU.EX2 R82, R82 ;  /* 0x0000005200527308 */ /* 0x000ee20000000800 */
[----:B------:R-:W-:Y:S01]  /*3c20*/  FFMA R125, R125, UR12, -R105 ;  /* 0x0000000c7d7d7c23 */ /* 0x000fe20008000869 */
[----:B------:R-:W-:-:S02]  /*3c30*/  F2FP.SATFINITE.E4M3.F32.PACK_AB_MERGE_C R71, R112, R113, RZ ;  /* 0x000000717047723e */ /* 0x000fc400048070ff */
[----:B--2---:R-:W-:Y:S01]  /*3c40*/  F2FP.SATFINITE.E4M3.F32.PACK_AB_MERGE_C R72, R114, R115, RZ ;  /* 0x000000737248723e */ /* 0x004fe200048070ff */
[----:B------:R-:W-:Y:S01]  /*3c50*/  FADD R64, R64, R61 ;  /* 0x0000003d40407221 */ /* 0x000fe20000000000 */
[----:B------:R-:W-:Y:S01]  /*3c60*/  F2FP.F16.E4M3.UNPACK_B R71, R71 ;  /* 0x00000047ff47723e */ /* 0x000fe200020006ff */
[----:B------:R-:W-:Y:S01]  /*3c70*/  FMUL R61, R125, 1.4426950216293334961 ;  /* 0x3fb8aa3b7d3d7820 */ /* 0x000fe20000400000 */
[----:B------:R-:W-:Y:S01]  /*3c80*/  F2FP.F16.E4M3.UNPACK_B R72, R72 ;  /* 0x00000048ff48723e */ /* 0x000fe200020006ff */
[----:B------:R-:W-:Y:S01]  /*3c90*/  FADD R135, R65, R64 ;  /* 0x0000004041877221 */ /* 0x000fe20000000000 */
[----:B0-----:R-:W-:Y:S01]  /*3ca0*/  F2FP.F16.E4M3.UNPACK_B R64, R52 ;  /* 0x00000034ff40723e */ /* 0x001fe200020006ff */
[----:B-----5:R0:W2:Y:S01]  /*3cb0*/  MUFU.EX2 R83, R61 ;  /* 0x0000003d00537308 */ /* 0x0200a20000000800 */
[----:B------:R-:W-:Y:S01]  /*3cc0*/  SEL R109, R71, R72, !P0 ;  /* 0x00000048476d7207 */ /* 0x000fe20004000000 */
[C---:B-1----:R-:W-:Y:S01]  /*3cd0*/  FMUL R73, R81.reuse, R85 ;  /* 0x0000005551497220 */ /* 0x042fe20000400000 */
[----:B------:R-:W-:Y:S01]  /*3ce0*/  SEL R106, R72, R71, !P0 ;  /* 0x00000047486a7207 */ /* 0x000fe20004000000 */
[----:B------:R-:W-:Y:S01]  /*3cf0*/  FMUL R72, R81, R84 ;  /* 0x0000005451487220 */ /* 0x000fe20000400000 */
[----:B------:R-:W-:Y:S01]  /*3d00*/  F2FP.F16.E4M3.UNPACK_B R65, R53 ;  /* 0x00000035ff41723e */ /* 0x000fe200020006ff */
[C---:B---3--:R-:W-:Y:S01]  /*3d10*/  FMUL R74, R82.reuse, R86 ;  /* 0x00000056524a7220 */ /* 0x048fe20000400000 */
[----:B------:R-:W-:Y:S01]  /*3d20*/  FMUL R75, R82, R87 ;  /* 0x00000057524b7220 */ /* 0x000fe20000400000 */
[----:B------:R-:W-:Y:S01]  /*3d30*/  SEL R60, R134, R137, !P1 ;  /* 0x00000089863c7207 */ /* 0x000fe20004800000 */
[----:B------:R-:W-:Y:S01]  /*3d40*/  FADD R69, R69, R70 ;  /* 0x0000004645457221 */ /* 0x000fe20000000000 */
[----:B0-----:R-:W-:Y:S01]  /*3d50*/  SEL R61, R136, R139, !P1 ;  /* 0x0000008b883d7207 */ /* 0x001fe20004800000 */
[----:B------:R-:W-:Y:S01]  /*3d60*/  FMUL R68, R68, 1.4426950216293334961 ;  /* 0x3fb8aa3b44447820 */ /* 0x000fe20000400000 */
[----:B------:R-:W-:-:S02]  /*3d70*/  SEL R62, R141, R142, !P1 ;  /* 0x0000008e8d3e7207 */ /* 0x000fc40004800000 */
[----:B----4-:R-:W-:Y:S01]  /*3d80*/  SEL R63, R195, R196, !P1 ;  /* 0x000000c4c33f7207 */ /* 0x010fe20004800000 */
[----:B------:R-:W-:Y:S01]  /*3d90*/  FADD R133, R140, R69 ;  /* 0x000000458c857221 */ /* 0x000fe20000000000 */
[----:B------:R0:W-:Y:S01]  /*3da0*/  MUFU.EX2 R132, R68 ;  /* 0x0000004400847308 */ /* 0x0001e20000000800 */
[----:B------:R-:W-:Y:S01]  /*3db0*/  F2FP.F16.E4M3.UNPACK_B R98, R40 ;  /* 0x00000028ff62723e */ /* 0x000fe200020006ff */
[C---:B------:R-:W-:Y:S01]  /*3dc0*/  FMUL R69, R81.reuse, R93 ;  /* 0x0000005d51457220 */ /* 0x040fe20000400000 */
[----:B------:R-:W-:Y:S01]  /*3dd0*/  F2FP.F16.E4M3.UNPACK_B R99, R41 ;  /* 0x00000029ff63723e */ /* 0x000fe200020006ff */
[C---:B------:R-:W-:Y:S01]  /*3de0*/  FMUL R70, R82.reuse, R94 ;  /* 0x0000005e52467220 */ /* 0x040fe20000400000 */
[C---:B------:R-:W-:Y:S01]  /*3df0*/  FMUL R71, R82.reuse, R95 ;  /* 0x0000005f52477220 */ /* 0x040fe20000400000 */
[----:B------:R-:W-:Y:S01]  /*3e00*/  HMMA.16816.F32 R72, R60, R64, R72 ;  /* 0x000000403c48723c */ /* 0x000fe20000001848 */
[C---:B0-----:R-:W-:Y:S01]  /*3e10*/  FMUL R68, R81.reuse, R92 ;  /* 0x0000005c51447220 */ /* 0x041fe20000400000 */
[----:B------:R-:W-:Y:S01]  /*3e20*/  F2FP.F16.E4M3.UNPACK_B R86, R44 ;  /* 0x0000002cff56723e */ /* 0x000fe200020006ff */
[C---:B------:R-:W-:Y:S01]  /*3e30*/  FMUL R56, R81.reuse, R56 ;  /* 0x0000003851387220 */ /* 0x040fe20000400000 */
[----:B------:R-:W-:Y:S01]  /*3e40*/  F2FP.F16.E4M3.UNPACK_B R87, R45 ;  /* 0x0000002dff57723e */ /* 0x000fe200020006ff */
[----:B------:R-:W-:Y:S01]  /*3e50*/  FMUL R57, R81, R57 ;  /* 0x0000003951397220 */ /* 0x000fe20000400000 */
[----:B------:R-:W-:-:S02]  /*3e60*/  FMUL R58, R82, R58 ;  /* 0x0000003a523a7220 */ /* 0x000fc40000400000 */
[C---:B------:R-:W-:Y:S01]  /*3e70*/  HMMA.16816.F32 R68, R60.reuse, R98, R68 ;  /* 0x000000623c44723c */ /* 0x040fe20000001844 */
[C---:B------:R-:W-:Y:S01]  /*3e80*/  FMUL R59, R82.reuse, R59 ;  /* 0x0000003b523b7220 */ /* 0x040fe20000400000 */
[----:B------:R-:W-:Y:S01]  /*3e90*/  F2FP.F16.E4M3.UNPACK_B R84, R48 ;  /* 0x00000030ff54723e */ /* 0x000fe200020006ff */
[C---:B------:R-:W-:Y:S01]  /*3ea0*/  FMUL R76, R81.reuse, R76 ;  /* 0x0000004c514c7220 */ /* 0x040fe20000400000 */
[----:B------:R-:W-:Y:S01]  /*3eb0*/  F2FP.F16.E4M3.UNPACK_B R85, R49 ;  /* 0x00000031ff55723e */ /* 0x000fe200020006ff */
[C---:B------:R-:W-:Y:S01]  /*3ec0*/  FMUL R78, R82.reuse, R78 ;  /* 0x0000004e524e7220 */ /* 0x040fe20000400000 */
[----:B------:R-:W-:Y:S01]  /*3ed0*/  FMUL R77, R81, R77 ;  /* 0x0000004d514d7220 */ /* 0x000fe20000400000 */
[----:B------:R-:W-:Y:S01]  /*3ee0*/  FMUL R79, R82, R79 ;  /* 0x0000004f524f7220 */ /* 0x000fe20000400000 */
[--C-:B------:R-:W-:Y:S01]  /*3ef0*/  FFMA R126, R126, UR12, -R80.reuse ;  /* 0x0000000c7e7e7c23 */ /* 0x100fe20008000850 */
[----:B------:R-:W-:Y:S01]  /*3f00*/  FFMA R127, R127, UR12, -R80 ;  /* 0x0000000c7f7f7c23 */ /* 0x000fe20008000850 */
[C---:B------:R-:W-:Y:S01]  /*3f10*/  HMMA.16816.F32 R56, R60.reuse, R86, R56 ;  /* 0x000000563c38723c */ /* 0x040fe20000001838 */
[----:B------:R-:W-:Y:S01]  /*3f20*/  FMUL R125, R66, 1.4426950216293334961 ;  /* 0x3fb8aa3b427d7820 */ /* 0x000fe20000400000 */
[----:B------:R-:W-:Y:S01]  /*3f30*/  FMUL R93, R67, 1.4426950216293334961 ;  /* 0x3fb8aa3b435d7820 */ /* 0x000fe20000400000 */
[----:B------:R-:W-:Y:S01]  /*3f40*/  SEL R64, R137, R134, !P1 ;  /* 0x0000008689407207 */ /* 0x000fe20004800000 */
[----:B------:R-:W-:Y:S01]  /*3f50*/  FMUL R94, R127, 1.4426950216293334961 ;  /* 0x3fb8aa3b7f5e7820 */ /* 0x000fe20000400000 */
[----:B------:R-:W-:Y:S01]  /*3f60*/  SEL R65, R139, R136, !P1 ;  /* 0x000000888b417207 */ /* 0x000fe20004800000 */
[----:B------:R-:W-:Y:S01]  /*3f70*/  HMMA.16816.F32 R60, R60, R84, R76 ;  /* 0x000000543c3c723c */ /* 0x000fe2000000184c */
[----:B------:R-:W-:Y:S01]  /*3f80*/  SEL R66, R142, R141, !P1 ;  /* 0x0000008d8e427207 */ /* 0x000fe20004800000 */
[----:B------:R-:W-:Y:S01]  /*3f90*/  FMUL R86, R128, 1.4426950216293334961 ;  /* 0x3fb8aa3b80567820 */ /* 0x000fe20000400000 */
[----:B------:R-:W-:Y:S01]  /*3fa0*/  SEL R67, R196, R195, !P1 ;  /* 0x000000c3c4437207 */ /* 0x000fe20004800000 */
[----:B------:R-:W-:Y:S01]  /*3fb0*/  FMUL R87, R126, 1.4426950216293334961 ;  /* 0x3fb8aa3b7e577820 */ /* 0x000fe20000400000 */
[----:B------:R-:W-:Y:S01]  /*3fc0*/  F2FP.F16.E4M3.UNPACK_B R52, R52.H1 ;  /* 0x00000034ff34723e */ /* 0x000fe200030006ff */
[----:B------:R-:W-:Y:S01]  /*3fd0*/  SHFL.IDX PT, R117, R117, R182, 0x1f ;  /* 0x00001fb675757589 */ /* 0x000fe200000e0000 */
[----:B------:R-:W-:-:S03]  /*3fe0*/  F2FP.F16.E4M3.UNPACK_B R53, R53.H1 ;  /* 0x00000035ff35723e */ /* 0x000fc600030006ff */
[----:B------:R-:W0:Y:S04]  /*3ff0*/  SHFL.IDX PT, R118, R118, R181, 0x1f ;  /* 0x00001fb576767589 */ /* 0x000e2800000e0000 */
[----:B------:R-:W-:Y:S04]  /*4000*/  SHFL.IDX PT, R119, R119, R182, 0x1f ;  /* 0x00001fb677777589 */ /* 0x000fe800000e0000 */
[----:B------:R-:W1:Y:S04]  /*4010*/  SHFL.IDX PT, R120, R120, R181, 0x1f ;  /* 0x00001fb578787589 */ /* 0x000e6800000e0000 */
[----:B------:R-:W-:Y:S04]  /*4020*/  SHFL.IDX PT, R121, R121, R182, 0x1f ;  /* 0x00001fb679797589 */ /* 0x000fe800000e0000 */
[----:B------:R-:W3:Y:S04]  /*4030*/  SHFL.IDX PT, R122, R122, R181, 0x1f ;  /* 0x00001fb57a7a7589 */ /* 0x000ee800000e0000 */
[----:B------:R-:W-:Y:S04]  /*4040*/  SHFL.IDX PT, R123, R123, R182, 0x1f ;  /* 0x00001fb67b7b7589 */ /* 0x000fe800000e0000 */
[----:B------:R-:W4:Y:S01]  /*4050*/  SHFL.IDX PT, R124, R124, R181, 0x1f ;  /* 0x00001fb57c7c7589 */ /* 0x000f2200000e0000 */
[----:B------:R-:W-:Y:S01]  /*4060*/  MUFU.EX2 R93, R93 ;  /* 0x0000005d005d7308 */ /* 0x000fe20000000800 */
[----:B------:R-:W-:Y:S01]  /*4070*/  F2FP.F16.E4M3.UNPACK_B R40, R40.H1 ;  /* 0x00000028ff28723e */ /* 0x000fe200030006ff */
[----:B------:R-:W-:Y:S01]  /*4080*/  HMMA.16816.F32 R72, R64, R52, R72 ;  /* 0x000000344048723c */ /* 0x000fe20000001848 */
[----:B------:R-:W-:Y:S01]  /*4090*/  F2FP.F16.E4M3.UNPACK_B R41, R41.H1 ;  /* 0x00000029ff29723e */ /* 0x000fe200030006ff */
[----:B------:R-:W-:-:S04]  /*40a0*/  FFMA R131, R131, UR12, -R80 ;  /* 0x0000000c83837c23 */ /* 0x000fc80008000850 */
[----:B------:R-:W5:Y:S01]  /*40b0*/  MUFU.EX2 R86, R86 ;  /* 0x0000005600567308 */ /* 0x000f620000000800 */
[----:B------:R-:W-:-:S07]  /*40c0*/  FFMA R130, R130, UR12, -R80 ;  /* 0x0000000c82827c23 */ /* 0x000fce0008000850 */
[----:B------:R-:W-:Y:S01]  /*40d0*/  MUFU.EX2 R87, R87 ;  /* 0x0000005700577308 */ /* 0x000fe20000000800 */
[----:B------:R-:W-:Y:S07]  /*40e0*/  HMMA.16816.F32 R68, R64, R40, R68 ;  /* 0x000000284044723c */ /* 0x000fee0000001844 */
[----:B------:R-:W0:Y:S01]  /*40f0*/  MUFU.EX2 R94, R94 ;  /* 0x0000005e005e7308 */ /* 0x000e220000000800 */
[----:B------:R-:W-:Y:S01]  /*4100*/  FMUL R92, R131, 1.4426950216293334961 ;  /* 0x3fb8aa3b835c7820 */ /* 0x000fe20000400000 */
[----:B------:R-:W-:-:S02]  /*4110*/  F2FP.SATFINITE.E4M3.F32.PACK_AB_MERGE_C R40, R89, R100, RZ ;  /* 0x000000645928723e */ /* 0x000fc400048070ff */
[----:B--2---:R-:W-:Y:S01]  /*4120*/  F2FP.SATFINITE.E4M3.F32.PACK_AB_MERGE_C R41, R83, R90, RZ ;  /* 0x0000005a5329723e */ /* 0x004fe200048070ff */
[----:B------:R-:W-:Y:S01]  /*4130*/  FMUL R130, R130, 1.4426950216293334961 ;  /* 0x3fb8aa3b82827820 */ /* 0x000fe20000400000 */
[----:B------:R-:W-:Y:S02]  /*4140*/  F2FP.F16.E4M3.UNPACK_B R44, R44.H1 ;  /* 0x0000002cff2c723e */ /* 0x000fe400030006ff */
[----:B------:R-:W-:Y:S02]  /*4150*/  F2FP.F16.E4M3.UNPACK_B R45, R45.H1 ;  /* 0x0000002dff2d723e */ /* 0x000fe400030006ff */
[----:B------:R-:W-:Y:S02]  /*4160*/  F2FP.F16.E4M3.UNPACK_B R48, R48.H1 ;  /* 0x00000030ff30723e */ /* 0x000fe400030006ff */
[----:B------:R-:W-:Y:S01]  /*4170*/  F2FP.F16.E4M3.UNPACK_B R49, R49.H1 ;  /* 0x00000031ff31723e */ /* 0x000fe200030006ff */
[----:B------:R-:W-:Y:S01]  /*4180*/  FADD R76, R116, R135 ;  /* 0x00000087744c7221 */ /* 0x000fe20000000000 */
[----:B------:R-:W-:Y:S01]  /*4190*/  F2FP.F16.E4M3.UNPACK_B R40, R40 ;  /* 0x00000028ff28723e */ /* 0x000fe200020006ff */
[----:B------:R-:W-:Y:S01]  /*41a0*/  FADD R138, R138, R133 ;  /* 0x000000858a8a7221 */ /* 0x000fe20000000000 */
[----:B------:R-:W-:Y:S01]  /*41b0*/  F2FP.F16.E4M3.UNPACK_B R41, R41 ;  /* 0x00000029ff29723e */ /* 0x000fe200020006ff */
[----:B------:R-:W2:Y:S01]  /*41c0*/  MUFU.EX2 R125, R125 ;  /* 0x0000007d007d7308 */ /* 0x000ea20000000800 */
[----:B------:R-:W-:Y:S01]  /*41d0*/  FADD R113, R113, R76 ;  /* 0x0000004c71717221 */ /* 0x000fe20000000000 */
[----:B------:R-:W-:Y:S01]  /*41e0*/  HMMA.16816.F32 R56, R64, R44, R56 ;  /* 0x0000002c4038723c */ /* 0x000fe20000001838 */
[----:B------:R-:W-:-:S02]  /*41f0*/  SEL R95, R40, R41, !P0 ;  /* 0x00000029285f7207 */ /* 0x000fc40004000000 */
[----:B------:R-:W-:-:S03]  /*4200*/  SEL R98, R41, R40, !P0 ;  /* 0x0000002829627207 */ /* 0x000fc60004000000 */
[----:B------:R-:W-:Y:S01]  /*4210*/  MUFU.EX2 R133, R130 ;  /* 0x0000008200857308 */ /* 0x000fe20000000800 */
[----:B------:R-:W-:Y:S01]  /*4220*/  HMMA.16816.F32 R64, R64, R48, R60 ;  /* 0x000000304040723c */ /* 0x000fe2000000183c */
[----:B-----5:R-:W-:Y:S02]  /*4230*/  F2FP.SATFINITE.E4M3.F32.PACK_AB_MERGE_C R40, R86, R93, RZ ;  /* 0x0000005d5628723e */ /* 0x020fe400048070ff */
[----:B0-----:R-:W-:-:S04]  /*4240*/  F2FP.SATFINITE.E4M3.F32.PACK_AB_MERGE_C R41, R94, R87, RZ ;  /* 0x000000575e29723e */ /* 0x001fc800048070ff */
[----:B------:R-:W0:Y:S01]  /*4250*/  MUFU.EX2 R92, R92 ;  /* 0x0000005c005c7308 */ /* 0x000e220000000800 */
[----:B------:R-:W-:Y:S02]  /*4260*/  F2FP.F16.E4M3.UNPACK_B R44, R54 ;  /* 0x00000036ff2c723e */ /* 0x000fe400020006ff */
[----:B------:R-:W-:Y:S02]  /*4270*/  F2FP.F16.E4M3.UNPACK_B R45, R55 ;  /* 0x00000037ff2d723e */ /* 0x000fe400020006ff */
[----:B------:R-:W-:Y:S02]  /*4280*/  SEL R60, R117, R118, !P1 ;  /* 0x00000076753c7207 */ /* 0x000fe40004800000 */
[----:B-1----:R-:W-:Y:S02]  /*4290*/  SEL R61, R119, R120, !P1 ;  /* 0x00000078773d7207 */ /* 0x002fe40004800000 */
[----:B---3--:R-:W-:Y:S02]  /*42a0*/  SEL R62, R121, R122, !P1 ;  /* 0x0000007a793e7207 */ /* 0x008fe40004800000 */
[----:B----4-:R-:W-:Y:S01]  /*42b0*/  SEL R63, R123, R124, !P1 ;  /* 0x0000007c7b3f7207 */ /* 0x010fe20004800000 */
[----:B------:R-:W-:Y:S01]  /*42c0*/  FADD R112, R112, R113 ;  /* 0x0000007170707221 */ /* 0x000fe20000000000 */
[----:B------:R-:W-:-:S02]  /*42d0*/  F2FP.F16.E4M3.UNPACK_B R40, R40 ;  /* 0x00000028ff28723e */ /* 0x000fc400020006ff */
[----:B------:R-:W-:Y:S01]  /*42e0*/  F2FP.F16.E4M3.UNPACK_B R41, R41 ;  /* 0x00000029ff29723e */ /* 0x000fe200020006ff */
[----:B------:R-:W-:Y:S02]  /*42f0*/  FADD R115, R115, R112 ;  /* 0x0000007073737221 */ /* 0x000fe40000000000 */
[----:B------:R-:W-:Y:S01]  /*4300*/  HMMA.16816.F32 R72, R60, R44, R72 ;  /* 0x0000002c3c48723c */ /* 0x000fe20000001848 */
[----:B------:R-:W-:Y:S02]  /*4310*/  SEL R99, R40, R41, !P0 ;  /* 0x0000002928637207 */ /* 0x000fe40004000000 */
[----:B------:R-:W-:Y:S02]  /*4320*/  SEL R112, R41, R40, !P0 ;  /* 0x0000002829707207 */ /* 0x000fe40004000000 */
[----:B------:R-:W-:Y:S02]  /*4330*/  F2FP.F16.E4M3.UNPACK_B R40, R42 ;  /* 0x0000002aff28723e */ /* 0x000fe400020006ff */
[----:B------:R-:W-:-:S02]  /*4340*/  F2FP.F16.E4M3.UNPACK_B R41, R43 ;  /* 0x0000002bff29723e */ /* 0x000fc400020006ff */
[----:B------:R-:W-:Y:S02]  /*4350*/  F2FP.F16.E4M3.UNPACK_B R44, R54.H1 ;  /* 0x00000036ff2c723e */ /* 0x000fe400030006ff */
[----:B------:R-:W-:Y:S02]  /*4360*/  F2FP.F16.E4M3.UNPACK_B R45, R55.H1 ;  /* 0x00000037ff2d723e */ /* 0x000fe400030006ff */
[----:B------:R-:W-:Y:S01]  /*4370*/  LDSM.16.M88.4 R52, [R183+UR6] ;  /* 0x00000006b734783b */ /* 0x000fe20008000200 */
[----:B--2---:R-:W-:Y:S02]  /*4380*/  F2FP.SATFINITE.E4M3.F32.PACK_AB_MERGE_C R78, R125, R132, RZ ;  /* 0x000000847d4e723e */ /* 0x004fe400048070ff */
[----:B0-----:R-:W-:Y:S01]  /*4390*/  F2FP.SATFINITE.E4M3.F32.PACK_AB_MERGE_C R79, R92, R133, RZ ;  /* 0x000000855c4f723e */ /* 0x001fe200048070ff */
[----:B------:R-:W-:Y:S01]  /*43a0*/  HMMA.16816.F32 R68, R60, R40, R68 ;  /* 0x000000283c44723c */ /* 0x000fe20000001844 */
[----:B------:R-:W-:Y:S02]  /*43b0*/  F2FP.F16.E4M3.UNPACK_B R48, R46 ;  /* 0x0000002eff30723e */ /* 0x000fe400020006ff */
[----:B------:R-:W-:-:S02]  /*43c0*/  F2FP.F16.E4M3.UNPACK_B R49, R47 ;  /* 0x0000002fff31723e */ /* 0x000fc400020006ff */
[----:B------:R-:W-:Y:S02]  /*43d0*/  F2FP.F16.E4M3.UNPACK_B R78, R78 ;  /* 0x0000004eff4e723e */ /* 0x000fe400020006ff */
[----:B------:R-:W-:Y:S02]  /*43e0*/  F2FP.F16.E4M3.UNPACK_B R40, R50 ;  /* 0x00000032ff28723e */ /* 0x000fe400020006ff */
[----:B------:R-:W-:Y:S02]  /*43f0*/  F2FP.F16.E4M3.UNPACK_B R41, R51 ;  /* 0x00000033ff29723e */ /* 0x000fe400020006ff */
[----:B------:R-:W-:Y:S01]  /*4400*/  F2FP.F16.E4M3.UNPACK_B R79, R79 ;  /* 0x0000004fff4f723e */ /* 0x000fe200020006ff */
[----:B------:R-:W-:Y:S01]  /*4410*/  FADD R77, R129, R138 ;  /* 0x0000008a814d7221 */ /* 0x000fe20000000000 */
[----:B------:R-:W-:Y:S02]  /*4420*/  HMMA.16816.F32 R56, R60, R48, R56 ;  /* 0x000000303c38723c */ /* 0x000fe40000001838 */
[----:B------:R-:W-:-:S02]  /*4430*/  SEL R129, R78, R79, !P0 ;  /* 0x0000004f4e817207 */ /* 0x000fc40004000000 */
[----:B------:R-:W-:Y:S01]  /*4440*/  SEL R116, R79, R78, !P0 ;  /* 0x0000004e4f747207 */ /* 0x000fe20004000000 */
[----:B------:R-:W-:Y:S01]  /*4450*/  FADD R132, R132, R77 ;  /* 0x0000004d84847221 */ /* 0x000fe20000000000 */
[----:B------:R-:W-:Y:S01]  /*4460*/  HMMA.16816.F32 R64, R60, R40, R64 ;  /* 0x000000283c40723c */ /* 0x000fe20000001840 */
[----:B------:R-:W-:Y:S01]  /*4470*/  F2FP.F16.E4M3.UNPACK_B R48, R42.H1 ;  /* 0x0000002aff30723e */ /* 0x000fe200030006ff */
[----:B------:R-:W-:Y:S01]  /*4480*/  LDSM.16.M88.4 R60, [R183+UR6+0x400] ;  /* 0x00040006b73c783b */ /* 0x000fe20008000200 */
[----:B------:R-:W-:Y:S02]  /*4490*/  F2FP.F16.E4M3.UNPACK_B R49, R43.H1 ;  /* 0x0000002bff31723e */ /* 0x000fe400030006ff */
[----:B------:R-:W-:Y:S01]  /*44a0*/  SEL R76, R118, R117, !P1 ;  /* 0x00000075764c7207 */ /* 0x000fe20004800000 */
[----:B------:R-:W-:Y:S01]  /*44b0*/  LDSM.16.M88.4 R40, [R183+UR6+0x800] ;  /* 0x00080006b728783b */ /* 0x000fe20008000200 */
[----:B------:R-:W-:Y:S02]  /*44c0*/  SEL R77, R120, R119, !P1 ;  /* 0x00000077784d7207 */ /* 0x000fe40004800000 */
[----:B------:R-:W-:-:S02]  /*44d0*/  SEL R78, R122, R121, !P1 ;  /* 0x000000797a4e7207 */ /* 0x000fc40004800000 */
[----:B------:R-:W-:Y:S01]  /*44e0*/  SEL R79, R124, R123, !P1 ;  /* 0x0000007b7c4f7207 */ /* 0x000fe20004800000 */
[----:B------:R-:W-:Y:S01]  /*44f0*/  FADD R115, R114, R115 ;  /* 0x0000007372737221 */ /* 0x000fe20000000000 */
[----:B------:R-:W-:Y:S04]  /*4500*/  SHFL.IDX PT, R117, R102, R181, 0x1f ;  /* 0x00001fb566757589 */ /* 0x000fe800000e0000 */
[----:B------:R0:W1:Y:S04]  /*4510*/  SHFL.IDX PT, R114, R103, R182, 0x1f ;  /* 0x00001fb667727589 */ /* 0x00006800000e0000 */
[----:B------:R-:W-:Y:S04]  /*4520*/  SHFL.IDX PT, R107, R107, R182, 0x1f ;  /* 0x00001fb66b6b7589 */ /* 0x000fe800000e0000 */
[----:B------:R-:W2:Y:S04]  /*4530*/  SHFL.IDX PT, R104, R104, R181, 0x1f ;  /* 0x00001fb568687589 */ /* 0x000ea800000e0000 */
[----:B------:R-:W-:Y:S04]  /*4540*/  SHFL.IDX PT, R109, R109, R182, 0x1f ;  /* 0x00001fb66d6d7589 */ /* 0x000fe800000e0000 */
[----:B------:R-:W3:Y:S04]  /*4550*/  SHFL.IDX PT, R106, R106, R181, 0x1f ;  /* 0x00001fb56a6a7589 */ /* 0x000ee800000e0000 */
[----:B------:R-:W-:Y:S04]  /*4560*/  SHFL.IDX PT, R129, R129, R182, 0x1f ;  /* 0x00001fb681817589 */ /* 0x000fe800000e0000 */
[----:B------:R-:W4:Y:S01]  /*4570*/  SHFL.IDX PT, R116, R116, R181, 0x1f ;  /* 0x00001fb574747589 */ /* 0x000f2200000e0000 */
[----:B------:R-:W-:Y:S01]  /*4580*/  HMMA.16816.F32 R72, R76, R44, R72 ;  /* 0x0000002c4c48723c */ /* 0x000fe20000001848 */
[----:B------:R-:W-:Y:S01]  /*4590*/  F2FP.F16.E4M3.UNPACK_B R84, R46.H1 ;  /* 0x0000002eff54723e */ /* 0x000fe200030006ff */
[----:B------:R-:W-:Y:S01]  /*45a0*/  FMUL R111, R111, 1.4426950216293334961 ;  /* 0x3fb8aa3b6f6f7820 */ /* 0x000fe20000400000 */
[----:B------:R-:W-:Y:S01]  /*45b0*/  F2FP.F16.E4M3.UNPACK_B R85, R47.H1 ;  /* 0x0000002fff55723e */ /* 0x000fe200030006ff */
[----:B------:R-:W-:Y:S01]  /*45c0*/  FMUL R110, R110, 1.4426950216293334961 ;  /* 0x3fb8aa3b6e6e7820 */ /* 0x000fe20000400000 */
[----:B------:R-:W-:Y:S01]  /*45d0*/  FMUL R108, R108, 1.4426950216293334961 ;  /* 0x3fb8aa3b6c6c7820 */ /* 0x000fe20000400000 */
[----:B------:R-:W5:Y:S01]  /*45e0*/  LDSM.16.M88.4 R44, [R183+UR6+0xc00] ;  /* 0x000c0006b72c783b */ /* 0x000f620008000200 */
[----:B------:R-:W-:Y:S01]  /*45f0*/  FADD R132, R125, R132 ;  /* 0x000000847d847221 */ /* 0x000fe20000000000 */
[----:B------:R-:W-:Y:S01]  /*4600*/  FMUL R113, R101, 1.4426950216293334961 ;  /* 0x3fb8aa3b65717820 */ /* 0x000fe20000400000 */
[----:B------:R-:W-:Y:S02]  /*4610*/  MUFU.EX2 R111, R111 ;  /* 0x0000006f006f7308 */ /* 0x000fe40000000800 */
[----:B------:R-:W-:-:S06]  /*4620*/  FADD R133, R133, R132 ;  /* 0x0000008485857221 */ /* 0x000fcc0000000000 */
[----:B------:R-:W-:Y:S01]  /*4630*/  MUFU.EX2 R101, R108 ;  /* 0x0000006c00657308 */ /* 0x000fe20000000800 */
[----:B------:R-:W-:-:S07]  /*4640*/  FADD R92, R92, R133 ;  /* 0x000000855c5c7221 */ /* 0x000fce0000000000 */
[----:B------:R-:W5:Y:S01]  /*4650*/  MUFU.EX2 R110, R110 ;  /* 0x0000006e006e7308 */ /* 0x000f620000000800 */
[----:B0-----:R-:W-:-:S07]  /*4660*/  FADD R103, R93, R92 ;  /* 0x0000005c5d677221 */ /* 0x001fce0000000000 */
[----:B------:R-:W0:Y:S01]  /*4670*/  MUFU.EX2 R108, R113 ;  /* 0x00000071006c7308 */ /* 0x000e220000000800 */
[----:B------:R-:W-:Y:S01]  /*4680*/  F2FP.F16.E4M3.UNPACK_B R92, R50.H1 ;  /* 0x00000032ff5c723e */ /* 0x000fe200030006ff */
[----:B------:R-:W-:Y:S01]  /*4690*/  HMMA.16816.F32 R68, R76, R48, R68 ;  /* 0x000000304c44723c */ /* 0x000fe20000001844 */
[----:B------:R-:W-:Y:S01]  /*46a0*/  F2FP.F16.E4M3.UNPACK_B R93, R51.H1 ;  /* 0x00000033ff5d723e */ /* 0x000fe200030006ff */
[----:B------:R-:W-:Y:S01]  /*46b0*/  FMUL R97, R97, 1.4426950216293334961 ;  /* 0x3fb8aa3b61617820 */ /* 0x000fe20000400000 */
[----:B------:R-:W-:-:S03]  /*46c0*/  FMUL R96, R96, 1.4426950216293334961 ;  /* 0x3fb8aa3b60607820 */ /* 0x000fc60000400000 */
[----:B------:R-:W-:Y:S01]  /*46d0*/  HMMA.16816.F32 R56, R76, R84, R56 ;  /* 0x000000544c38723c */ /* 0x000fe20000001838 */
[----:B------:R-:W-:Y:S01]  /*46e0*/  FADD R102, R100, R115 ;  /* 0x0000007364667221 */ /* 0x000fe20000000000 */
[----:B------:R-:W-:Y:S01]  /*46f0*/  FMUL R91, R91, 1.4426950216293334961 ;  /* 0x3fb8aa3b5b5b7820 */ /* 0x000fe20000400000 */
[----:B-1----:R-:W-:Y:S01]  /*4700*/  SEL R48, R114, R117, !P1 ;  /* 0x0000007572307207 */ /* 0x002fe20004800000 */
[----:B------:R-:W-:Y:S01]  /*4710*/  FMUL R88, R88, 1.4426950216293334961 ;  /* 0x3fb8aa3b58587820 */ /* 0x000fe20000400000 */
[----:B--2---:R-:W-:Y:S02]  /*4720*/  SEL R49, R107, R104, !P1 ;  /* 0x000000686b317207 */ /* 0x004fe40004800000 */
[----:B------:R-:W-:Y:S02]  /*4730*/  F2FP.F16.E4M3.UNPACK_B R84, R52 ;  /* 0x00000034ff54723e */ /* 0x000fe400020006ff */
[----:B------:R-:W-:Y:S02]  /*4740*/  F2FP.F16.E4M3.UNPACK_B R85, R53 ;  /* 0x00000035ff55723e */ /* 0x000fe400020006ff */
[----:B---3--:R-:W-:-:S02]  /*4750*/  SEL R50, R109, R106, !P1 ;  /* 0x0000006a6d327207 */ /* 0x008fc40004800000 */
[----:B----4-:R-:W-:Y:S01]  /*4760*/  SEL R51, R129, R116, !P1 ;  /* 0x0000007481337207 */ /* 0x010fe20004800000 */
[----:B------:R-:W-:Y:S01]  /*4770*/  HMMA.16816.F32 R64, R76, R92, R64 ;  /* 0x0000005c4c40723c */ /* 0x000fe20000001840 */
[----:B------:R-:W-:Y:S06]  /*4780*/  MUFU.EX2 R97, R97 ;  /* 0x0000006100617308 */ /* 0x000fec0000000800 */
[----:B------:R-:W-:Y:S01]  /*4790*/  FADD R79, R89, R102 ;  /* 0x00000066594f7221 */ /* 0x000fe20000000000 */
[----:B-----5:R-:W-:Y:S01]  /*47a0*/  F2FP.SATFINITE.E4M3.F32.PACK_AB_MERGE_C R76, R110, R111, RZ ;  /* 0x0000006f6e4c723e */ /* 0x020fe200048070ff */
[----:B------:R1:W2:Y:S01]  /*47b0*/  MUFU.EX2 R100, R91 ;  /* 0x0000005b00647308 */ /* 0x0002a20000000800 */
[----:B0-----:R-:W-:Y:S01]  /*47c0*/  F2FP.SATFINITE.E4M3.F32.PACK_AB_MERGE_C R77, R108, R101, RZ ;  /* 0x000000656c4d723e */ /* 0x001fe200048070ff */
[----:B------:R-:W-:Y:S01]  /*47d0*/  HMMA.16816.F32 R72, R48, R84, R72 ;  /* 0x000000543048723c */ /* 0x000fe20000001848 */
[----:B------:R-:W-:-:S05]  /*47e0*/  F2FP.F16.E4M3.UNPACK_B R78, R76 ;  /* 0x0000004cff4e723e */ /* 0x000fca00020006ff */
[----:B------:R-:W-:Y:S01]  /*47f0*/  MUFU.EX2 R96, R96 ;  /* 0x0000006000607308 */ /* 0x000fe20000000800 */
[----:B------:R-:W-:-:S07]  /*4800*/  F2FP.F16.E4M3.UNPACK_B R85, R77 ;  /* 0x0000004dff55723e */ /* 0x000fce00020006ff */
[----:B------:R-:W0:Y:S01]  /*4810*/  MUFU.EX2 R89, R88 ;  /* 0x0000005800597308 */ /* 0x000e220000000800 */
[----:B-1----:R-:W-:Y:S02]  /*4820*/  SEL R91, R78, R85, !P0 ;  /* 0x000000554e5b7207 */ /* 0x002fe40004000000 */
[----:B------:R-:W-:Y:S02]  /*4830*/  SEL R92, R85, R78, !P0 ;  /* 0x0000004e555c7207 */ /* 0x000fe40004000000 */
[----:B------:R-:W-:Y:S02]  /*4840*/  F2FP.F16.E4M3.UNPACK_B R76, R60 ;  /* 0x0000003cff4c723e */ /* 0x000fe400020006ff */
[----:B------:R-:W-:Y:S02]  /*4850*/  F2FP.F16.E4M3.UNPACK_B R77, R61 ;  /* 0x0000003dff4d723e */ /* 0x000fe400020006ff */
[----:B------:R-:W-:Y:S02]  /*4860*/  F2FP.F16.E4M3.UNPACK_B R84, R40 ;  /* 0x00000028ff54723e */ /* 0x000fe400020006ff */
[----:B------:R-:W-:Y:S01]  /*4870*/  F2FP.F16.E4M3.UNPACK_B R85, R41 ;  /* 0x00000029ff55723e */ /* 0x000fe200020006ff */
[----:B------:R-:W-:Y:S01]  /*4880*/  FADD R86, R86, R103 ;  /* 0x0000006756567221 */ /* 0x000fe20000000000 */
[----:B------:R-:W-:Y:S01]  /*4890*/  FADD R90, R90, R79 ;  /* 0x0000004f5a5a7221 */ /* 0x000fe20000000000 */
[----:B------:R-:W-:Y:S02]  /*48a0*/  HMMA.16816.F32 R68, R48, R76, R68 ;  /* 0x0000004c3044723c */ /* 0x000fe40000001844 */
[----:B------:R-:W-:Y:S01]  /*48b0*/  FADD R87, R87, R86 ;  /* 0x0000005657577221 */ /* 0x000fe20000000000 */
[----:B------:R-:W-:Y:S01]  /*48c0*/  FADD R90, R83, R90 ;  /* 0x0000005a535a7221 */ /* 0x000fe20000000000 */
[----:B--2---:R-:W-:-:S02]  /*48d0*/  F2FP.SATFINITE.E4M3.F32.PACK_AB_MERGE_C R83, R100, R97, RZ ;  /* 0x000000616453723e */ /* 0x004fc400048070ff */
[----:B------:R-:W-:Y:S01]  /*48e0*/  HMMA.16816.F32 R56, R48, R84, R56 ;  /* 0x000000543038723c */ /* 0x000fe20000001838 */
[----:B0-----:R-:W-:Y:S01]  /*48f0*/  F2FP.SATFINITE.E4M3.F32.PACK_AB_MERGE_C R86, R89, R96, RZ ;  /* 0x000000605956723e */ /* 0x001fe200048070ff */
[----:B------:R-:W-:Y:S01]  /*4900*/  FADD R94, R94, R87 ;  /* 0x000000575e5e7221 */ /* 0x000fe20000000000 */
[----:B------:R-:W-:-:S04]  /*4910*/  F2FP.F16.E4M3.UNPACK_B R83, R83 ;  /* 0x00000053ff53723e */ /* 0x000fc800020006ff */
[----:B------:R-:W-:Y:S02]  /*4920*/  F2FP.F16.E4M3.UNPACK_B R84, R44 ;  /* 0x0000002cff54723e */ /* 0x000fe400020006ff */
[----:B------:R-:W-:Y:S02]  /*4930*/  F2FP.F16.E4M3.UNPACK_B R85, R45 ;  /* 0x0000002dff55723e */ /* 0x000fe400020006ff */
[----:B------:R-:W-:Y:S02]  /*4940*/  F2FP.F16.E4M3.UNPACK_B R86, R86 ;  /* 0x00000056ff56723e */ /* 0x000fe400020006ff */
[----:B------:R-:W-:Y:S02]  /*4950*/  SEL R76, R117, R114, !P1 ;  /* 0x00000072754c7207 */ /* 0x000fe40004800000 */
[----:B------:R-:W-:Y:S01]  /*4960*/  SEL R77, R104, R107, !P1 ;  /* 0x0000006b684d7207 */ /* 0x000fe20004800000 */
[----:B------:R-:W-:Y:S01]  /*4970*/  HMMA.16816.F32 R64, R48, R84, R64 ;  /* 0x000000543040723c */ /* 0x000fe20000001840 */
[----:B------:R-:W-:-:S02]  /*4980*/  SEL R78, R106, R109, !P1 ;  /* 0x0000006d6a4e7207 */ /* 0x000fc40004800000 */
[----:B------:R-:W-:Y:S02]  /*4990*/  SEL R79, R116, R129, !P1 ;  /* 0x00000081744f7207 */ /* 0x000fe40004800000 */
[----:B------:R-:W-:Y:S02]  /*49a0*/  F2FP.F16.E4M3.UNPACK_B R52, R52.H1 ;  /* 0x00000034ff34723e */ /* 0x000fe400030006ff */
[----:B------:R-:W-:Y:S01]  /*49b0*/  F2FP.F16.E4M3.UNPACK_B R53, R53.H1 ;  /* 0x00000035ff35723e */ /* 0x000fe200030006ff */
[----:B------:R-:W-:Y:S01]  /*49c0*/  FADD R111, R111, R90 ;  /* 0x0000005a6f6f7221 */ /* 0x000fe20000000000 */
[----:B------:R-:W-:Y:S01]  /*49d0*/  SEL R49, R83, R86, !P0 ;  /* 0x0000005653317207 */ /* 0x000fe20004000000 */
[----:B------:R-:W-:Y:S01]  /*49e0*/  FADD R97, R97, R94 ;  /* 0x0000005e61617221 */ /* 0x000fe20000000000 */
[----:B------:R-:W-:Y:S01]  /*49f0*/  SEL R86, R86, R83, !P0 ;  /* 0x0000005356567207 */ /* 0x000fe20004000000 */
[----:B------:R-:W-:Y:S02]  /*4a00*/  FADD R110, R110, R111 ;  /* 0x0000006f6e6e7221 */ /* 0x000fe40000000000 */
[----:B------:R-:W-:Y:S01]  /*4a10*/  FADD R97, R100, R97 ;  /* 0x0000006164617221 */ /* 0x000fe20000000000 */
[----:B------:R-:W-:Y:S01]  /*4a20*/  HMMA.16816.F32 R72, R76, R52, R72 ;  /* 0x000000344c48723c */ /* 0x000fe20000001848 */
[----:B------:R-:W-:Y:S01]  /*4a30*/  SHFL.IDX PT, R95, R95, R182, 0x1f ;  /* 0x00001fb65f5f7589 */ /* 0x000fe200000e0000 */
[----:B------:R-:W-:Y:S01]  /*4a40*/  F2FP.F16.E4M3.UNPACK_B R60, R60.H1 ;  /* 0x0000003cff3c723e */ /* 0x000fe200030006ff */
[----:B------:R-:W-:-:S02]  /*4a50*/  FADD R101, R101, R110 ;  /* 0x0000006e65657221 */ /* 0x000fc40000000000 */
[----:B------:R-:W0:Y:S01]  /*4a60*/  SHFL.IDX PT, R98, R98, R181, 0x1f ;  /* 0x00001fb562627589 */ /* 0x000e2200000e0000 */
[----:B------:R-:W-:Y:S01]  /*4a70*/  F2FP.F16.E4M3.UNPACK_B R61, R61.H1 ;  /* 0x0000003dff3d723e */ /* 0x000fe200030006ff */
[----:B------:R-:W-:Y:S02]  /*4a80*/  FADD R96, R96, R97 ;  /* 0x0000006160607221 */ /* 0x000fe40000000000 */
[----:B------:R-:W-:Y:S01]  /*4a90*/  SHFL.IDX PT, R99, R99, R182, 0x1f ;  /* 0x00001fb663637589 */ /* 0x000fe200000e0000 */
[----:B------:R-:W-:-:S03]  /*4aa0*/  F2FP.F16.E4M3.UNPACK_B R40, R40.H1 ;  /* 0x00000028ff28723e */ /* 0x000fc600030006ff */
[----:B------:R-:W1:Y:S01]  /*4ab0*/  SHFL.IDX PT, R112, R112, R181, 0x1f ;  /* 0x00001fb570707589 */ /* 0x000e6200000e0000 */
[----:B------:R-:W-:-:S03]  /*4ac0*/  F2FP.F16.E4M3.UNPACK_B R41, R41.H1 ;  /* 0x00000029ff29723e */ /* 0x000fc600030006ff */
[----:B------:R-:W-:Y:S04]  /*4ad0*/  SHFL.IDX PT, R91, R91, R182, 0x1f ;  /* 0x00001fb65b5b7589 */ /* 0x000fe800000e0000 */
[----:B------:R-:W2:Y:S04]  /*4ae0*/  SHFL.IDX PT, R92, R92, R181, 0x1f ;  /* 0x00001fb55c5c7589 */ /* 0x000ea800000e0000 */
[----:B------:R1:W-:Y:S04]  /*4af0*/  SHFL.IDX PT, R52, R49, R182, 0x1f ;  /* 0x00001fb631347589 */ /* 0x0003e800000e0000 */
[----:B------:R-:W3:Y:S01]  /*4b00*/  SHFL.IDX PT, R53, R86, R181, 0x1f ;  /* 0x00001fb556357589 */ /* 0x000ee200000e0000 */
[----:B------:R-:W-:Y:S01]  /*4b10*/  FADD R101, R108, R101 ;  /* 0x000000656c657221 */ /* 0x000fe20000000000 */
[----:B------:R-:W-:Y:S01]  /*4b20*/  FADD R96, R89, R96 ;  /* 0x0000006059607221 */ /* 0x000fe20000000000 */
[----:B------:R-:W-:Y:S01]  /*4b30*/  HMMA.16816.F32 R68, R76, R60, R68 ;  /* 0x0000003c4c44723c */ /* 0x000fe20000001844 */
[----:B------:R-:W-:-:S02]  /*4b40*/  F2FP.F16.E4M3.UNPACK_B R44, R44.H1 ;  /* 0x0000002cff2c723e */ /* 0x000fc400030006ff */
[----:B------:R-:W-:-:S03]  /*4b50*/  F2FP.F16.E4M3.UNPACK_B R45, R45.H1 ;  /* 0x0000002dff2d723e */ /* 0x000fc600030006ff */
[C---:B------:R-:W-:Y:S01]  /*4b60*/  HMMA.16816.F32 R56, R76.reuse, R40, R56 ;  /* 0x000000284c38723c */ /* 0x040fe20000001838 */
[----:B------:R-:W4:Y:S04]  /*4b70*/  SHFL.BFLY PT, R40, R101, 0x2, 0x1f ;  /* 0x0c401f0065287f89 */ /* 0x000f2800000e0000 */
[----:B------:R-:W5:Y:S01]  /*4b80*/  SHFL.BFLY PT, R41, R96, 0x2, 0x1f ;  /* 0x0c401f0060297f89 */ /* 0x000f6200000e0000 */
[----:B------:R-:W-:Y:S01]  /*4b90*/  HMMA.16816.F32 R64, R76, R44, R64 ;  /* 0x0000002c4c40723c */ /* 0x000fe20000001840 */
[----:B0-----:R-:W-:Y:S02]  /*4ba0*/  SEL R48, R95, R98, !P1 ;  /* 0x000000625f307207 */ /* 0x001fe40004800000 */
[----:B-1----:R-:W-:Y:S02]  /*4bb0*/  SEL R49, R99, R112, !P1 ;  /* 0x0000007063317207 */ /* 0x002fe40004800000 */
[----:B--2---:R-:W-:-:S02]  /*4bc0*/  SEL R50, R91, R92, !P1 ;  /* 0x0000005c5b327207 */ /* 0x004fc40004800000 */
[----:B------:R-:W-:Y:S02]  /*4bd0*/  F2FP.F16.E4M3.UNPACK_B R44, R54 ;  /* 0x00000036ff2c723e */ /* 0x000fe400020006ff */
[----:B------:R-:W-:Y:S02]  /*4be0*/  F2FP.F16.E4M3.UNPACK_B R45, R55 ;  /* 0x00000037ff2d723e */ /* 0x000fe400020006ff */
[----:B---3--:R-:W-:Y:S02]  /*4bf0*/  SEL R51, R52, R53, !P1 ;  /* 0x0000003534337207 */ /* 0x008fe40004800000 */
[----:B------:R-:W-:Y:S02]  /*4c00*/  F2FP.F16.E4M3.UNPACK_B R60, R62 ;  /* 0x0000003eff3c723e */ /* 0x000fe400020006ff */
[----:B------:R-:W-:-:S03]  /*4c10*/  F2FP.F16.E4M3.UNPACK_B R61, R63 ;  /* 0x0000003fff3d723e */ /* 0x000fc600020006ff */
[----:B------:R-:W-:Y:S01]  /*4c20*/  HMMA.16816.F32 R72, R48, R44, R72 ;  /* 0x0000002c3048723c */ /* 0x000fe20000001848 */
[----:B----4-:R-:W-:-:S05]  /*4c30*/  FADD R40, R101, R40 ;  /* 0x0000002865287221 */ /* 0x010fca0000000000 */
[----:B------:R-:W-:Y:S01]  /*4c40*/  HMMA.16816.F32 R68, R48, R60, R68 ;  /* 0x0000003c3044723c */ /* 0x000fe20000001844 */
[----:B------:R-:W-:Y:S02]  /*4c50*/  F2FP.F16.E4M3.UNPACK_B R44, R42 ;  /* 0x0000002aff2c723e */ /* 0x000fe400020006ff */
[----:B------:R-:W-:Y:S01]  /*4c60*/  F2FP.F16.E4M3.UNPACK_B R45, R43 ;  /* 0x0000002bff2d723e */ /* 0x000fe200020006ff */
[----:B-----5:R-:W-:-:S03]  /*4c70*/  FADD R96, R96, R41 ;  /* 0x0000002960607221 */ /* 0x020fc60000000000 */
[----:B------:R-:W-:Y:S02]  /*4c80*/  F2FP.F16.E4M3.UNPACK_B R60, R46 ;  /* 0x0000002eff3c723e */ /* 0x000fe400020006ff */
[----:B------:R-:W-:Y:S01]  /*4c90*/  F2FP.F16.E4M3.UNPACK_B R61, R47 ;  /* 0x0000002fff3d723e */ /* 0x000fe200020006ff */
[C---:B------:R-:W-:Y:S01]  /*4ca0*/  HMMA.16816.F32 R56, R48.reuse, R44, R56 ;  /* 0x0000002c3038723c */ /* 0x040fe20000001838 */
[----:B------:R-:W0:Y:S04]  /*4cb0*/  SHFL.BFLY PT, R41, R40, 0x1, 0x1f ;  /* 0x0c201f0028297f89 */ /* 0x000e2800000e0000 */
[----:B------:R-:W1:Y:S01]  /*4cc0*/  SHFL.BFLY PT, R45, R96, 0x1, 0x1f ;  /* 0x0c201f00602d7f89 */ /* 0x000e6200000e0000 */
[----:B------:R-:W-:Y:S01]  /*4cd0*/  HMMA.16816.F32 R64, R48, R60, R64 ;  /* 0x0000003c3040723c */ /* 0x000fe20000001840 */
[----:B------:R-:W-:Y:S01]  /*4ce0*/  UIADD3 UR5, UR5, 0x80, URZ ;  /* 0x0000008005057890 */ /* 0x000fe2000fffe03f */
[----:B------:R-:W-:-:S05]  /*4cf0*/  F2FP.F16.E4M3.UNPACK_B R54, R54.H1 ;  /* 0x00000036ff36723e */ /* 0x000fca00030006ff */
[----:B------:R-:W-:Y:S02]  /*4d00*/  ISETP.LE.AND P2, PT, R7, UR5, PT ;  /* 0x0000000507007c0c */ /* 0x000fe4000bf43270 */
[----:B------:R-:W-:Y:S02]  /*4d10*/  F2FP.F16.E4M3.UNPACK_B R55, R55.H1 ;  /* 0x00000037ff37723e */ /* 0x000fe400030006ff */
[----:B------:R-:W-:Y:S02]  /*4d20*/  SEL R76, R98, R95, !P1 ;  /* 0x0000005f624c7207 */ /* 0x000fe40004800000 */
[----:B------:R-:W-:Y:S02]  /*4d30*/  SEL R77, R112, R99, !P1 ;  /* 0x00000063704d7207 */ /* 0x000fe40004800000 */
[----:B------:R-:W-:Y:S02]  /*4d40*/  SEL R78, R92, R91, !P1 ;  /* 0x0000005b5c4e7207 */ /* 0x000fe40004800000 */
[----:B------:R-:W-:-:S02]  /*4d50*/  SEL R79, R53, R52, !P1 ;  /* 0x00000034354f7207 */ /* 0x000fc40004800000 */
[----:B------:R-:W-:Y:S02]  /*4d60*/  F2FP.F16.E4M3.UNPACK_B R62, R62.H1 ;  /* 0x0000003eff3e723e */ /* 0x000fe400030006ff */
[----:B------:R-:W-:Y:S02]  /*4d70*/  F2FP.F16.E4M3.UNPACK_B R63, R63.H1 ;  /* 0x0000003fff3f723e */ /* 0x000fe400030006ff */
[----:B------:R-:W-:Y:S02]  /*4d80*/  F2FP.F16.E4M3.UNPACK_B R42, R42.H1 ;  /* 0x0000002aff2a723e */ /* 0x000fe400030006ff */
[----:B------:R-:W-:Y:S02]  /*4d90*/  F2FP.F16.E4M3.UNPACK_B R43, R43.H1 ;  /* 0x0000002bff2b723e */ /* 0x000fe400030006ff */
[----:B------:R-:W-:Y:S02]  /*4da0*/  F2FP.F16.E4M3.UNPACK_B R46, R46.H1 ;  /* 0x0000002eff2e723e */ /* 0x000fe400030006ff */
[----:B------:R-:W-:Y:S01]  /*4db0*/  F2FP.F16.E4M3.UNPACK_B R47, R47.H1 ;  /* 0x0000002fff2f723e */ /* 0x000fe200030006ff */
[----:B------:R-:W-:Y:S01]  /*4dc0*/  HMMA.16816.F32 R84, R76, R54, R72 ;  /* 0x000000364c54723c */ /* 0x000fe20000001848 */
[----:B0-----:R-:W-:Y:S01]  /*4dd0*/  FADD R40, R40, R41 ;  /* 0x0000002928287221 */ /* 0x001fe20000000000 */
[----:B-1----:R-:W-:Y:S01]  /*4de0*/  FADD R45, R96, R45 ;  /* 0x0000002d602d7221 */ /* 0x002fe20000000000 */
[----:B------:R-:W-:-:S03]  /*4df0*/  ULEA UR4, UR9, UR4, 0x7 ;  /* 0x0000000409047291 */ /* 0x000fc6000f8e383f */
[----:B------:R-:W-:Y:S01]  /*4e00*/  HMMA.16816.F32 R92, R76, R62, R68 ;  /* 0x0000003e4c5c723c */ /* 0x000fe20000001844 */
[----:B------:R-:W-:Y:S01]  /*4e10*/  FFMA R192, R81, R192, R40 ;  /* 0x000000c051c07223 */ /* 0x000fe20000000028 */
[----:B------:R-:W-:-:S04]  /*4e20*/  FFMA R191, R82, R191, R45 ;  /* 0x000000bf52bf7223 */ /* 0x000fc8000000002d */
[----:B------:R-:W-:Y:S01]  /*4e30*/  HMMA.16816.F32 R56, R76, R42, R56 ;  /* 0x0000002a4c38723c */ /* 0x000fe20000001838 */
[----:B------:R-:W-:Y:S02]  /*4e40*/  IMAD R180, R39, 0x80, R180 ;  /* 0x0000008027b47824 */ /* 0x000fe400078e02b4 */
[----:B------:R-:W-:-:S03]  /*4e50*/  IMAD.MOV.U32 R194, RZ, RZ, R105 ;  /* 0x000000ffffc27224 */ /* 0x000fc600078e0069 */
[----:B------:R-:W-:Y:S01]  /*4e60*/  HMMA.16816.F32 R76, R76, R46, R64 ;  /* 0x0000002e4c4c723c */ /* 0x000fe20000001840 */
[----:B------:R-:W-:Y:S01]  /*4e70*/  IMAD.MOV.U32 R193, RZ, RZ, R80 ;  /* 0x000000ffffc17224 */ /* 0x000fe200078e0050 */
[----:B------:R-:W-:-:S07]  /*4e80*/  NOP ;  /* 0x0000000000007918 */ /* 0x000fce0000000000 */
[----:B------:R-:W-:-:S15]  /*4e90*/  @!P2 BRA `(.L_x_1) ;  /* 0xffffffc00030a947 */ /* 0x000fde000383ffff */
.L_x_0:
[--C-:B------:R-:W-:Y:S01]  /*4ea0*/  SHF.R.S32.HI R7, RZ, 0x5, R0.reuse ;  /* 0x00000005ff077819 */ /* 0x100fe20000011400 */
[----:B-1----:R-:W-:Y:S01]  /*4eb0*/  IMAD.SHL.U32 R9, R0, 0x8, RZ ;  /* 0x0000000800097824 */ /* 0x002fe200078e00ff */
[----:B------:R-:W-:Y:S01]  /*4ec0*/  LOP3.LUT R13, R8, 0x60, RZ, 0xc0, !PT ;  /* 0x00000060080d7812 */ /* 0x000fe200078ec0ff */
[----:B------:R-:W-:Y:S01]  /*4ed0*/  BAR.SYNC.DEFER_BLOCKING 0x0 ;  /* 0x0000000000007b1d */ /* 0x000fe20000010000 */
[----:B------:R-:W-:Y:S02]  /*4ee0*/  SGXT R7, R7, 0x1 ;  /* 0x000000010707781a */ /* 0x000fe40000000200 */
[--C-:B------:R-:W-:Y:S02]  /*4ef0*/  LOP3.LUT R10, R13, 0x1c, R0.reuse, 0xf8, !PT ;  /* 0x0000001c0d0a7812 */ /* 0x100fe400078ef800 */
[C---:B------:R-:W-:Y:S01]  /*4f00*/  FSETP.GT.AND P1, PT, |R191|.reuse, 8.50705917302346158658e+37, PT ;  /* 0x7e800000bf00780b */ /* 0x040fe20003f24200 */
[----:B------:R-:W-:Y:S01]  /*4f10*/  ULDC.64 UR4, c[0x0][0x270] ;  /* 0x00009c0000047ab9 */ /* 0x000fe20000000a00 */
[----:B------:R-:W-:Y:S01]  /*4f20*/  SHF.R.U32.HI R11, RZ, 0x1, R0 ;  /* 0x00000001ff0b7819 */ /* 0x000fe20000011600 */
[----:B------:R-:W-:Y:S01]  /*4f30*/  UIMAD UR4, UR7, UR4, URZ ;  /* 0x00000004070472a4 */ /* 0x000fe2000f8e023f */
[----:B------:R-:W-:Y:S01]  /*4f40*/  LOP3.LUT R21, R10, 0x240, R7, 0x78, !PT ;  /* 0x000002400a157812 */ /* 0x000fe200078e7807 */
[----:B------:R-:W-:Y:S01]  /*4f50*/  IMAD.SHL.U32 R7, R0, 0x4, RZ ;  /* 0x0000000400077824 */ /* 0x000fe200078e00ff */
[----:B------:R-:W-:-:S02]  /*4f60*/  FSETP.GEU.AND P5, PT, |R191|, 1.175494350822287508e-38, PT ;  /* 0x00800000bf00780b */ /* 0x000fc40003fae200 */
[----:B------:R-:W-:Y:S02]  /*4f70*/  LOP3.LUT R9, R9, 0x38, RZ, 0xc0, !PT ;  /* 0x0000003809097812 */ /* 0x000fe400078ec0ff */
[----:B------:R-:W-:Y:S02]  /*4f80*/  LOP3.LUT R12, R11, 0x4, RZ, 0xc0, !PT ;  /* 0x000000040b0c7812 */ /* 0x000fe400078ec0ff */
[----:B------:R-:W-:Y:S01]  /*4f90*/  LOP3.LUT P0, RZ, R0, 0xe0, RZ, 0xc0, !PT ;  /* 0x000000e000ff7812 */ /* 0x000fe2000780c0ff */
[----:B------:R-:W-:Y:S01]  /*4fa0*/  @P1 FMUL R79, R79, 0.25 ;  /* 0x3e8000004f4f1820 */ /* 0x000fe20000400000 */
[----:B------:R-:W-:Y:S01]  /*4fb0*/  LOP3.LUT R8, R8, 0x300, RZ, 0xc0, !PT ;  /* 0x0000030008087812 */ /* 0x000fe200078ec0ff */
[----:B------:R-:W-:Y:S01]  /*4fc0*/  @P1 FMUL R78, R78, 0.25 ;  /* 0x3e8000004e4e1820 */ /* 0x000fe20000400000 */
[----:B------:R-:W-:Y:S01]  /*4fd0*/  SHF.R.U32.HI R0, RZ, 0x1, R3 ;  /* 0x00000001ff007819 */ /* 0x000fe20000011603 */
[C---:B------:R-:W-:Y:S01]  /*4fe0*/  FMUL R3, R191.reuse, 8388608 ;  /* 0x4b000000bf037820 */ /* 0x040fe20000400000 */
[----:B------:R-:W-:Y:S01]  /*4ff0*/  FSETP.GEU.AND P4, PT, R191, 1.175494350822287508e-38, PT ;  /* 0x00800000bf00780b */ /* 0x000fe20003f8e000 */
[----:B------:R-:W-:Y:S01]  /*5000*/  @P1 FMUL R59, R59, 0.25 ;  /* 0x3e8000003b3b1820 */ /* 0x000fe20000400000 */
[----:B------:R-:W-:Y:S01]  /*5010*/  IADD3 R12, R12, UR6, R9 ;  /* 0x000000060c0c7c10 */ /* 0x000fe2000fffe009 */
[----:B------:R-:W-:Y:S01]  /*5020*/  @P1 FMUL R58, R58, 0.25 ;  /* 0x3e8000003a3a1820 */ /* 0x000fe20000400000 */
[----:B------:R-:W-:Y:S01]  /*5030*/  LOP3.LUT R9, R8, 0xfc, R7, 0xf8, !PT ;  /* 0x000000fc08097812 */ /* 0x000fe200078ef807 */
[----:B------:R-:W-:Y:S01]  /*5040*/  @P1 FMUL R95, R95, 0.25 ;  /* 0x3e8000005f5f1820 */ /* 0x000fe20000400000 */
[----:B------:R-:W-:Y:S01]  /*5050*/  FSEL R28, R3, R191, !P4 ;  /* 0x000000bf031c7208 */ /* 0x000fe20006000000 */
[----:B------:R-:W-:Y:S01]  /*5060*/  @P1 FMUL R191, R191, 0.25 ;  /* 0x3e800000bfbf1820 */ /* 0x000fe20000400000 */
[----:B------:R-:W-:Y:S01]  /*5070*/  LOP3.LUT R22, R9, R0, RZ, 0x3c, !PT ;  /* 0x0000000009167212 */ /* 0x000fe200078e3cff */
[C---:B------:R-:W-:Y:S01]  /*5080*/  FMUL R0, R192.reuse, 8388608 ;  /* 0x4b000000c0007820 */ /* 0x040fe20000400000 */
[C---:B------:R-:W-:Y:S01]  /*5090*/  FSETP.GEU.AND P3, PT, R192.reuse, 1.175494350822287508e-38, PT ;  /* 0x00800000c000780b */ /* 0x040fe20003f6e000 */
[----:B------:R-:W-:Y:S01]  /*50a0*/  @!P5 FMUL R191, R191, 16777216 ;  /* 0x4b800000bfbfd820 */ /* 0x000fe20000400000 */
[----:B------:R-:W-:Y:S01]  /*50b0*/  FSETP.GT.AND P2, PT, |R192|, 8.50705917302346158658e+37, PT ;  /* 0x7e800000c000780b */ /* 0x000fe20003f44200 */
[----:B------:R-:W-:Y:S01]  /*50c0*/  @P1 FMUL R94, R94, 0.25 ;  /* 0x3e8000005e5e1820 */ /* 0x000fe20000400000 */
[----:B------:R-:W-:Y:S01]  /*50d0*/  FSEL R26, R0, R192, !P3 ;  /* 0x000000c0001a7208 */ /* 0x000fe20005800000 */
[----:B------:R-:W-:Y:S01]  /*50e0*/  @P1 FMUL R87, R87, 0.25 ;  /* 0x3e80000057571820 */ /* 0x000fe20000400000 */
[----:B------:R-:W0:Y:S01]  /*50f0*/  MUFU.RCP R0, R191 ;  /* 0x000000bf00007308 */ /* 0x000e220000001000 */
[----:B------:R-:W-:Y:S01]  /*5100*/  FSETP.GEU.AND P6, PT, |R192|, 1.175494350822287508e-38, PT ;  /* 0x00800000c000780b */ /* 0x000fe20003fce200 */
[----:B------:R-:W-:Y:S01]  /*5110*/  @P1 FMUL R86, R86, 0.25 ;  /* 0x3e80000056561820 */ /* 0x000fe20000400000 */
[----:B------:R-:W-:Y:S01]  /*5120*/  LOP3.LUT R7, R7, 0x40, RZ, 0xc0, !PT ;  /* 0x0000004007077812 */ /* 0x000fe200078ec0ff */
[----:B------:R-:W-:Y:S01]  /*5130*/  @!P5 FMUL R79, R79, 16777216 ;  /* 0x4b8000004f4fd820 */ /* 0x000fe20000400000 */
[----:B------:R-:W-:Y:S01]  /*5140*/  @!P5 FMUL R78, R78, 16777216 ;  /* 0x4b8000004e4ed820 */ /* 0x000fe20000400000 */
[----:B------:R-:W-:Y:S01]  /*5150*/  @!P5 FMUL R59, R59, 16777216 ;  /* 0x4b8000003b3bd820 */ /* 0x000fe20000400000 */
[----:B------:R-:W-:Y:S01]  /*5160*/  @!P5 FMUL R58, R58, 16777216 ;  /* 0x4b8000003a3ad820 */ /* 0x000fe20000400000 */
[----:B------:R-:W-:Y:S01]  /*5170*/  @!P5 FMUL R95, R95, 16777216 ;  /* 0x4b8000005f5fd820 */ /* 0x000fe20000400000 */
[----:B------:R-:W-:Y:S01]  /*5180*/  @P2 FMUL R192, R192, 0.25 ;  /* 0x3e800000c0c02820 */ /* 0x000fe20000400000 */
[----:B------:R-:W-:Y:S01]  /*5190*/  @!P5 FMUL R94, R94, 16777216 ;  /* 0x4b8000005e5ed820 */ /* 0x000fe20000400000 */
[----:B------:R-:W-:Y:S01]  /*51a0*/  @!P5 FMUL R87, R87, 16777216 ;  /* 0x4b8000005757d820 */ /* 0x000fe20000400000 */
[----:B------:R-:W-:Y:S01]  /*51b0*/  @!P5 FMUL R86, R86, 16777216 ;  /* 0x4b8000005656d820 */ /* 0x000fe20000400000 */
[----:B------:R-:W-:-:S02]  /*51c0*/  IMAD.IADD R23, R7, 0x1, R12 ;  /* 0x0000000107177824 */ /* 0x000fc400078e020c */
[----:B------:R-:W-:Y:S01]  /*51d0*/  @!P6 FMUL R192, R192, 16777216 ;  /* 0x4b800000c0c0e820 */ /* 0x000fe20000400000 */
[----:B------:R-:W-:Y:S01]  /*51e0*/  @P2 FMUL R77, R77, 0.25 ;  /* 0x3e8000004d4d2820 */ /* 0x000fe20000400000 */
[----:B------:R-:W-:Y:S01]  /*51f0*/  @P2 FMUL R76, R76, 0.25 ;  /* 0x3e8000004c4c2820 */ /* 0x000fe20000400000 */
[C---:B0-----:R-:W-:Y:S01]  /*5200*/  FMUL R3, R0.reuse, R79 ;  /* 0x0000004f00037220 */ /* 0x041fe20000400000 */
[C---:B------:R-:W-:Y:S01]  /*5210*/  FMUL R8, R0.reuse, R78 ;  /* 0x0000004e00087220 */ /* 0x040fe20000400000 */
[C---:B------:R-:W-:Y:S01]  /*5220*/  FMUL R9, R0.reuse, R59 ;  /* 0x0000003b00097220 */ /* 0x040fe20000400000 */
[C---:B------:R-:W-:Y:S01]  /*5230*/  FMUL R12, R0.reuse, R58 ;  /* 0x0000003a000c7220 */ /* 0x040fe20000400000 */
[C---:B------:R-:W-:Y:S01]  /*5240*/  FMUL R13, R0.reuse, R95 ;  /* 0x0000005f000d7220 */ /* 0x040fe20000400000 */
[C---:B------:R-:W-:Y:S01]  /*5250*/  FMUL R14, R0.reuse, R94 ;  /* 0x0000005e000e7220 */ /* 0x040fe20000400000 */
[C---:B------:R-:W-:Y:S01]  /*5260*/  FMUL R17, R0.reuse, R87 ;  /* 0x0000005700117220 */ /* 0x040fe20000400000 */
[----:B------:R-:W-:Y:S01]  /*5270*/  FMUL R18, R0, R86 ;  /* 0x0000005600127220 */ /* 0x000fe20000400000 */
[----:B------:R-:W-:Y:S01]  /*5280*/  @P2 FMUL R57, R57, 0.25 ;  /* 0x3e80000039392820 */ /* 0x000fe20000400000 */
[----:B------:R-:W0:Y:S01]  /*5290*/  MUFU.RCP R0, R192 ;  /* 0x000000c000007308 */ /* 0x000e220000001000 */
[----:B------:R-:W-:Y:S01]  /*52a0*/  @P2 FMUL R93, R93, 0.25 ;  /* 0x3e8000005d5d2820 */ /* 0x000fe20000400000 */
[----:B------:R-:W-:Y:S01]  /*52b0*/  @P2 FMUL R92, R92, 0.25 ;  /* 0x3e8000005c5c2820 */ /* 0x000fe20000400000 */
[----:B------:R-:W-:Y:S01]  /*52c0*/  @P2 FMUL R85, R85, 0.25 ;  /* 0x3e80000055552820 */ /* 0x000fe20000400000 */
[----:B------:R-:W-:Y:S01]  /*52d0*/  @P2 FMUL R84, R84, 0.25 ;  /* 0x3e80000054542820 */ /* 0x000fe20000400000 */
[----:B------:R-:W-:Y:S01]  /*52e0*/  @P2 FMUL R56, R56, 0.25 ;  /* 0x3e80000038382820 */ /* 0x000fe20000400000 */
[----:B------:R-:W-:Y:S01]  /*52f0*/  @!P6 FMUL R77, R77, 16777216 ;  /* 0x4b8000004d4de820 */ /* 0x000fe20000400000 */
[----:B------:R-:W-:Y:S01]  /*5300*/  @!P6 FMUL R76, R76, 16777216 ;  /* 0x4b8000004c4ce820 */ /* 0x000fe20000400000 */
[----:B------:R-:W-:Y:S01]  /*5310*/  @!P6 FMUL R57, R57, 16777216 ;  /* 0x4b8000003939e820 */ /* 0x000fe20000400000 */
[----:B------:R-:W-:Y:S01]  /*5320*/  @!P6 FMUL R93, R93, 16777216 ;  /* 0x4b8000005d5de820 */ /* 0x000fe20000400000 */
[----:B------:R-:W-:Y:S01]  /*5330*/  @!P6 FMUL R92, R92, 16777216 ;  /* 0x4b8000005c5ce820 */ /* 0x000fe20000400000 */
[----:B------:R-:W-:Y:S01]  /*5340*/  @!P6 FMUL R85, R85, 16777216 ;  /* 0x4b8000005555e820 */ /* 0x000fe20000400000 */
[----:B------:R-:W-:Y:S01]  /*5350*/  @!P6 FMUL R84, R84, 16777216 ;  /* 0x4b8000005454e820 */ /* 0x000fe20000400000 */
[----:B------:R-:W-:Y:S01]  /*5360*/  @!P6 FMUL R56, R56, 16777216 ;  /* 0x4b8000003838e820 */ /* 0x000fe20000400000 */
[----:B------:R-:W-:-:S02]  /*5370*/  F2FP.SATFINITE.E4M3.F32.PACK_AB_MERGE_C R9, R9, R12, RZ ;  /* 0x0000000c0909723e */ /* 0x000fc400048070ff */
[----:B------:R-:W-:Y:S01]  /*5380*/  F2FP.SATFINITE.E4M3.F32.PACK_AB_MERGE_C R17, R17, R18, RZ ;  /* 0x000000121111723e */ /* 0x000fe200048070ff */
        /* <DEDUP_REMOVED lines=8> */
[----:B------:R-:W-:Y:S02]  /*5410*/  F2FP.SATFINITE.E4M3.F32.PACK_AB_MERGE_C R19, R19, R20, RZ ;  /* 0x000000141313723e */ /* 0x000fe400048070ff */
[----:B------:R-:W-:-:S02]  /*5420*/  F2FP.SATFINITE.E4M3.F32.PACK_AB_MERGE_C R15, R15, R16, RZ ;  /* 0x000000100f0f723e */ /* 0x000fc400048070ff */
[----:B------:R-:W-:Y:S02]  /*5430*/  F2FP.SATFINITE.E4M3.F32.PACK_AB_MERGE_C R0, R11, R0, RZ ;  /* 0x000000000b00723e */ /* 0x000fe400048070ff */
[----:B------:R-:W-:Y:S02]  /*5440*/  F2FP.SATFINITE.E4M3.F32.PACK_AB_MERGE_C R11, R7, R10, RZ ;  /* 0x0000000a070b723e */ /* 0x000fe400048070ff */
[----:B------:R-:W-:Y:S02]  /*5450*/  LOP3.LUT R19, R19, 0xffff, RZ, 0xc0, !PT ;  /* 0x0000ffff13137812 */ /* 0x000fe400078ec0ff */
[----:B------:R-:W-:Y:S02]  /*5460*/  LOP3.LUT R10, R15, 0xffff, RZ, 0xc0, !PT ;  /* 0x0000ffff0f0a7812 */ /* 0x000fe400078ec0ff */
[----:B------:R-:W-:Y:S02]  /*5470*/  LOP3.LUT R20, R0, 0xffff, RZ, 0xc0, !PT ;  /* 0x0000ffff00147812 */ /* 0x000fe400078ec0ff */
[----:B------:R-:W-:-:S02]  /*5480*/  LOP3.LUT R24, R9, 0xffff, RZ, 0xc0, !PT ;  /* 0x0000ffff09187812 */ /* 0x000fc400078ec0ff */
[--C-:B------:R-:W-:Y:S02]  /*5490*/  PRMT R9, R19, 0x3340, R10.reuse ;  /* 0x0000334013097816 */ /* 0x100fe4000000000a */
[----:B------:R-:W-:Y:S02]  /*54a0*/  SHF.R.U32.HI R7, RZ, 0x8, R10 ;  /* 0x00000008ff077819 */ /* 0x000fe4000001160a */
[----:B------:R-:W-:Y:S02]  /*54b0*/  F2FP.SATFINITE.E4M3.F32.PACK_AB_MERGE_C R13, R13, R14, RZ ;  /* 0x0000000e0d0d723e */ /* 0x000fe400048070ff */
[----:B------:R-:W-:Y:S02]  /*54c0*/  PRMT R10, R20, 0x3340, R1 ;  /* 0x00003340140a7816 */ /* 0x000fe40000000001 */
[----:B------:R-:W-:Y:S02]  /*54d0*/  LOP3.LUT R18, R17, 0xffff, RZ, 0xc0, !PT ;  /* 0x0000ffff11127812 */ /* 0x000fe400078ec0ff */
[----:B------:R-:W-:-:S02]  /*54e0*/  LOP3.LUT R25, R13, 0xffff, RZ, 0xc0, !PT ;  /* 0x0000ffff0d197812 */ /* 0x000fc400078ec0ff */
[----:B------:R-:W-:Y:S02]  /*54f0*/  PRMT R15, R9, 0x5410, R10 ;  /* 0x00005410090f7816 */ /* 0x000fe4000000000a */
[----:B------:R-:W-:Y:S01]  /*5500*/  SHF.R.U32.HI R10, RZ, 0x8, R20 ;  /* 0x00000008ff0a7819 */ /* 0x000fe20000011614 */
[----:B------:R-:W-:Y:S01]  /*5510*/  IMAD.MOV.U32 R20, RZ, RZ, 0x3dc6b27f ;  /* 0x3dc6b27fff147424 */ /* 0x000fe200078e00ff */
[----:B------:R-:W-:Y:S02]  /*5520*/  SHF.R.U32.HI R0, RZ, 0x8, R19 ;  /* 0x00000008ff007819 */ /* 0x000fe40000011613 */
[----:B------:R-:W-:Y:S02]  /*5530*/  PRMT R17, R24, 0x3340, R1 ;  /* 0x0000334018117816 */ /* 0x000fe40000000001 */
[----:B------:R-:W-:Y:S02]  /*5540*/  PRMT R12, R18, 0x3340, R25 ;  /* 0x00003340120c7816 */ /* 0x000fe40000000019 */
[----:B------:R-:W-:-:S02]  /*5550*/  LOP3.LUT R10, R10, 0xffff, RZ, 0xc0, !PT ;  /* 0x0000ffff0a0a7812 */ /* 0x000fc400078ec0ff */
[----:B------:R-:W-:Y:S02]  /*5560*/  LOP3.LUT R7, R7, 0xffff, RZ, 0xc0, !PT ;  /* 0x0000ffff07077812 */ /* 0x000fe400078ec0ff */
[----:B------:R-:W-:Y:S02]  /*5570*/  LOP3.LUT R0, R0, 0xffff, RZ, 0xc0, !PT ;  /* 0x0000ffff00007812 */ /* 0x000fe400078ec0ff */
[----:B------:R-:W-:Y:S02]  /*5580*/  PRMT R16, R12, 0x5410, R17 ;  /* 0x000054100c107816 */ /* 0x000fe40000000011 */
[----:B------:R-:W-:Y:S02]  /*5590*/  F2FP.SATFINITE.E4M3.F32.PACK_AB_MERGE_C R13, R3, R8, RZ ;  /* 0x00000008030d723e */ /* 0x000fe400048070ff */
[----:B------:R-:W-:Y:S02]  /*55a0*/  PRMT R17, R10, 0x3340, R1 ;  /* 0x000033400a117816 */ /* 0x000fe40000000001 */
[----:B------:R-:W-:-:S02]  /*55b0*/  SHF.R.U32.HI R9, RZ, 0x8, R25 ;  /* 0x00000008ff097819 */ /* 0x000fc40000011619 */
[----:B------:R-:W-:Y:S02]  /*55c0*/  SHF.R.U32.HI R8, RZ, 0x8, R18 ;  /* 0x00000008ff087819 */ /* 0x000fe40000011612 */
[----:B------:R-:W-:Y:S02]  /*55d0*/  SHF.R.U32.HI R10, RZ, 0x8, R24 ;  /* 0x00000008ff0a7819 */ /* 0x000fe40000011618 */
[----:B------:R-:W-:Y:S01]  /*55e0*/  PRMT R14, R0, 0x3340, R7 ;  /* 0x00003340000e7816 */ /* 0x000fe20000000007 */
[----:B------:R-:W-:Y:S01]  /*55f0*/  VIADD R0, R26, 0xc0cafb0d ;  /* 0xc0cafb0d1a007836 */ /* 0x000fe20000000000 */
[----:B------:R-:W-:Y:S01]  /*5600*/  LOP3.LUT R12, R9, 0xffff, RZ, 0xc0, !PT ;  /* 0x0000ffff090c7812 */ /* 0x000fe200078ec0ff */
[----:B------:R-:W-:Y:S01]  /*5610*/  VIADD R7, R28, 0xc0cafb0d ;  /* 0xc0cafb0d1c077836 */ /* 0x000fe20000000000 */
[----:B------:R-:W-:Y:S01]  /*5620*/  LOP3.LUT R19, R8, 0xffff, RZ, 0xc0, !PT ;  /* 0x0000ffff08137812 */ /* 0x000fe200078ec0ff */
[----:B------:R-:W0:Y:S01]  /*5630*/  LDC.64 R24, c[0x0][0x230] ;  /* 0x00008c00ff187b82 */ /* 0x000e220000000a00 */
[----:B------:R-:W-:-:S02]  /*5640*/  LOP3.LUT R18, R10, 0xffff, RZ, 0xc0, !PT ;  /* 0x0000ffff0a127812 */ /* 0x000fc400078ec0ff */
[----:B------:R-:W-:Y:S02]  /*5650*/  LOP3.LUT R3, R0, 0xff800000, RZ, 0xc0, !PT ;  /* 0xff80000000037812 */ /* 0x000fe400078ec0ff */
[----:B------:R-:W-:Y:S02]  /*5660*/  PRMT R19, R19, 0x3340, R12 ;  /* 0x0000334013137816 */ /* 0x000fe4000000000c */
[----:B------:R-:W-:Y:S01]  /*5670*/  PRMT R18, R18, 0x3340, R1 ;  /* 0x0000334012127816 */ /* 0x000fe20000000001 */
[----:B------:R-:W-:Y:S01]  /*5680*/  IMAD.IADD R0, R26, 0x1, -R3 ;  /* 0x000000011a007824 */ /* 0x000fe200078e0a03 */
[----:B------:R-:W-:Y:S02]  /*5690*/  LOP3.LUT R12, R11, 0xffff, RZ, 0xc0, !PT ;  /* 0x0000ffff0b0c7812 */ /* 0x000fe400078ec0ff */
[----:B------:R-:W-:Y:S01]  /*56a0*/  LOP3.LUT R9, R7, 0xff800000, RZ, 0xc0, !PT ;  /* 0xff80000007097812 */ /* 0x000fe200078ec0ff */
[----:B------:R-:W-:Y:S01]  /*56b0*/  FADD R7, R0, -1 ;  /* 0xbf80000000077421 */ /* 0x000fe20000000000 */
[----:B------:R-:W-:-:S02]  /*56c0*/  PRMT R17, R14, 0x5410, R17 ;  /* 0x000054100e117816 */ /* 0x000fc40000000011 */
[----:B------:R-:W-:Y:S01]  /*56d0*/  LOP3.LUT R13, R13, 0xffff, RZ, 0xc0, !PT ;  /* 0x0000ffff0d0d7812 */ /* 0x000fe200078ec0ff */
[----:B------:R-:W-:Y:S01]  /*56e0*/  IMAD.IADD R8, R28, 0x1, -R9 ;  /* 0x000000011c087824 */ /* 0x000fe200078e0a09 */
[----:B------:R-:W-:Y:S01]  /*56f0*/  PRMT R18, R19, 0x5410, R18 ;  /* 0x0000541013127816 */ /* 0x000fe20000000012 */
[----:B------:R-:W-:Y:S01]  /*5700*/  FFMA.FTZ R0, R7, R20, -0.16845393180847167969 ;  /* 0xbe2c7f3007007423 */ /* 0x000fe20000010014 */
[--C-:B------:R-:W-:Y:S01]  /*5710*/  PRMT R10, R15, 0x4210, R12.reuse ;  /* 0x000042100f0a7816 */ /* 0x100fe2000000000c */
[----:B------:R-:W-:Y:S01]  /*5720*/  FADD R11, R8, -1 ;  /* 0xbf800000080b7421 */ /* 0x000fe20000000000 */
[----:B------:R-:W-:Y:S01]  /*5730*/  PRMT R12, R17, 0x5210, R12 ;  /* 0x00005210110c7816 */ /* 0x000fe2000000000c */
[----:B------:R-:W-:Y:S01]  /*5740*/  FFMA.FTZ R0, R7, R0, 0.1716887056827545166 ;  /* 0x3e2fcf2a07007423 */ /* 0x000fe20000010000 */
[--C-:B------:R-:W-:Y:S01]  /*5750*/  PRMT R15, R16, 0x4210, R13.reuse ;  /* 0x00004210100f7816 */ /* 0x100fe2000000000d */
[----:B------:R1:W-:Y:S01]  /*5760*/  STS [R21+UR6], R10 ;  /* 0x0000000a15007988 */ /* 0x0003e20008000806 */
[----:B------:R-:W-:Y:S01]  /*5770*/  LOP3.LUT R14, R21, 0x20, RZ, 0x3c, !PT ;  /* 0x00000020150e7812 */ /* 0x000fe200078e3cff */
[----:B------:R-:W-:Y:S01]  /*5780*/  FFMA.FTZ R8, R11, R20, -0.16845393180847167969 ;  /* 0xbe2c7f300b087423 */ /* 0x000fe20000010014 */
[----:B------:R-:W-:Y:S01]  /*5790*/  PRMT R13, R18, 0x5210, R13 ;  /* 0x00005210120d7816 */ /* 0x000fe2000000000d */
[----:B------:R2:W-:Y:S01]  /*57a0*/  STS [R21+UR6+0x80], R12 ;  /* 0x0000800c15007988 */ /* 0x0005e20008000806 */
[----:B------:R-:W-:Y:S01]  /*57b0*/  FFMA.FTZ R0, R7, R0, -0.17900948226451873779 ;  /* 0xbe374e4307007423 */ /* 0x000fe20000010000 */
[----:B------:R-:W-:Y:S01]  /*57c0*/  FFMA.FTZ R8, R11, R8, 0.1716887056827545166 ;  /* 0x3e2fcf2a0b087423 */ /* 0x000fe20000010008 */
[----:B------:R-:W3:Y:S01]  /*57d0*/  LDC R19, c[0x0][0x278] ;  /* 0x00009e00ff137b82 */ /* 0x000ee20000000800 */
[----:B------:R-:W-:Y:S01]  /*57e0*/  STS [R14+UR6+0x100], R15 ;  /* 0x0001000f0e007988 */ /* 0x000fe20008000806 */
[----:B------:R-:W-:Y:S01]  /*57f0*/  FFMA.FTZ R0, R7, R0, 0.20512372255325317383 ;  /* 0x3e520bf407007423 */ /* 0x000fe20000010000 */
[----:B------:R-:W-:Y:S01]  /*5800*/  FFMA.FTZ R8, R11, R8, -0.17900948226451873779 ;  /* 0xbe374e430b087423 */ /* 0x000fe20000010008 */
[----:B------:R-:W-:Y:S01]  /*5810*/  ISETP.GE.U32.AND P2, PT, R26, 0x7f800000, PT ;  /* 0x7f8000001a00780c */ /* 0x000fe20003f46070 */
[----:B------:R4:W-:Y:S01]  /*5820*/  STS [R14+UR6+0x180], R13 ;  /* 0x0001800d0e007988 */ /* 0x0009e20008000806 */
[----:B------:R-:W-:Y:S01]  /*5830*/  FFMA.FTZ R0, R7, R0, -0.24046532809734344482 ;  /* 0xbe763c8b07007423 */ /* 0x000fe20000010000 */
[----:B------:R-:W-:Y:S01]  /*5840*/  FFMA.FTZ R8, R11, R8, 0.20512372255325317383 ;  /* 0x3e520bf40b087423 */ /* 0x000fe20000010008 */
[----:B------:R-:W5:Y:S08]  /*5850*/  LDC.64 R16, c[0x0][0x228] ;  /* 0x00008a00ff107b82 */ /* 0x000f700000000a00 */
[----:B------:R-:W-:Y:S01]  /*5860*/  BAR.SYNC.DEFER_BLOCKING 0x0 ;  /* 0x0000000000007b1d */ /* 0x000fe20000010000 */
[----:B------:R-:W-:Y:S01]  /*5870*/  FFMA.FTZ R0, R7, R0, 0.28857114911079406738 ;  /* 0x3e93bf9907007423 */ /* 0x000fe20000010000 */
[----:B------:R-:W-:Y:S01]  /*5880*/  FFMA.FTZ R8, R11, R8, -0.24046532809734344482 ;  /* 0xbe763c8b0b087423 */ /* 0x000fe20000010008 */
[----:B------:R-:W-:-:S02]  /*5890*/  I2FP.F32.S32 R3, R3 ;  /* 0x0000000300037245 */ /* 0x000fc40000201400 */
[----:B------:R-:W-:Y:S01]  /*58a0*/  FFMA.FTZ R0, R7, R0, -0.36067417263984680176 ;  /* 0xbeb8aa4907007423 */ /* 0x000fe20000010000 */
[----:B------:R-:W-:Y:S01]  /*58b0*/  FFMA.FTZ R8, R11, R8, 0.28857114911079406738 ;  /* 0x3e93bf990b087423 */ /* 0x000fe20000010008 */
[----:B------:R-:W-:-:S03]  /*58c0*/  FSETP.NEU.AND P1, PT, R26, RZ, PT ;  /* 0x000000ff1a00720b */ /* 0x000fc60003f2d000 */
[----:B-1----:R-:W-:Y:S01]  /*58d0*/  FFMA.FTZ R10, R11, R8, -0.36067417263984680176 ;  /* 0xbeb8aa490b0a7423 */ /* 0x002fe20000010008 */
[----:B------:R-:W-:Y:S01]  /*58e0*/  FFMA.FTZ R8, R7, R0, 0.48089820146560668945 ;  /* 0x3ef6384a07087423 */ /* 0x000fe20000010000 */
[----:B------:R-:W-:Y:S02]  /*58f0*/  FSEL R0, RZ, -23, P3 ;  /* 0xc1b80000ff007808 */ /* 0x000fe40001800000 */
[----:B------:R-:W-:Y:S01]  /*5900*/  FFMA.FTZ R10, R11, R10, 0.48089820146560668945 ;  /* 0x3ef6384a0b0a7423 */ /* 0x000fe2000001000a */
[----:B------:R-:W-:Y:S01]  /*5910*/  FFMA.FTZ R8, R7, R8, -0.72134751081466674805 ;  /* 0xbf38aa3b07087423 */ /* 0x000fe20000010008 */
[----:B------:R-:W-:Y:S01]  /*5920*/  ISETP.GE.U32.AND P3, PT, R28, 0x7f800000, PT ;  /* 0x7f8000001c00780c */ /* 0x000fe20003f66070 */
[----:B------:R-:W-:Y:S01]  /*5930*/  FFMA.FTZ R0, R3, 1.1920928955078125e-07, R0 ;  /* 0x3400000003007823 */ /* 0x000fe20000010000 */
[----:B------:R-:W-:Y:S01]  /*5940*/  FFMA.FTZ R10, R11, R10, -0.72134751081466674805 ;  /* 0xbf38aa3b0b0a7423 */ /* 0x000fe2000001000a */
[----:B------:R-:W-:Y:S01]  /*5950*/  FMUL R8, R7, R8 ;  /* 0x0000000807087220 */ /* 0x000fe20000400000 */
[----:B------:R-:W-:Y:S01]  /*5960*/  FSEL R3, RZ, -23, P4 ;  /* 0xc1b80000ff037808 */ /* 0x000fe20002000000 */
[----:B---3--:R-:W-:-:S02]  /*5970*/  IMAD R4, R4, R19, RZ ;  /* 0x0000001304047224 */ /* 0x008fc400078e02ff */
[----:B--2---:R-:W-:Y:S01]  /*5980*/  FMUL R12, R11, R10 ;  /* 0x0000000a0b0c7220 */ /* 0x004fe20000400000 */
[----:B------:R-:W-:Y:S01]  /*5990*/  FMUL R8, R7, R8 ;  /* 0x0000000807087220 */ /* 0x000fe20000400000 */
[----:B------:R-:W1:Y:S01]  /*59a0*/  LDS R22, [R22+UR6] ;  /* 0x0000000616167984 */ /* 0x000e620008000800 */
[----:B------:R-:W-:Y:S01]  /*59b0*/  I2FP.F32.S32 R10, R9 ;  /* 0x00000009000a7245 */ /* 0x000fe20000201400 */
[----:B------:R-:W-:Y:S01]  /*59c0*/  FMUL R12, R11, R12 ;  /* 0x0000000c0b0c7220 */ /* 0x000fe20000400000 */
[----:B------:R-:W-:Y:S01]  /*59d0*/  FFMA.FTZ R7, R7, 1.4426950216293334961, R8 ;  /* 0x3fb8aa3b07077823 */ /* 0x000fe20000010008 */
[----:B------:R-:W-:Y:S02]  /*59e0*/  @P2 IMAD.MOV.U32 R9, RZ, RZ, 0x7f800000 ;  /* 0x7f800000ff092424 */ /* 0x000fe400078e00ff */
[----:B------:R-:W-:Y:S01]  /*59f0*/  FFMA.FTZ R3, R10, 1.1920928955078125e-07, R3 ;  /* 0x340000000a037823 */ /* 0x000fe20000010003 */
[----:B------:R-:W-:Y:S01]  /*5a00*/  FADD R0, R0, R7 ;  /* 0x0000000700007221 */ /* 0x000fe20000000000 */
[----:B------:R-:W-:-:S02]  /*5a10*/  IMAD R7, R2, UR5, RZ ;  /* 0x0000000502077c24 */ /* 0x000fc4000f8e02ff */
[----:B------:R-:W-:Y:S01]  /*5a20*/  FFMA.FTZ R12, R11, 1.4426950216293334961, R12 ;  /* 0x3fb8aa3b0b0c7823 */ /* 0x000fe2000001000c */
[----:B------:R-:W-:Y:S01]  /*5a30*/  USHF.R.S32.HI UR5, URZ, 0x1f, UR4 ;  /* 0x0000001f3f057899 */ /* 0x000fe20008011404 */
[----:B------:R-:W-:Y:S02]  /*5a40*/  @P3 IMAD.MOV.U32 R11, RZ, RZ, 0x7f800000 ;  /* 0x7f800000ff0b3424 */ /* 0x000fe400078e00ff */
[----:B------:R-:W-:Y:S01]  /*5a50*/  @P2 FFMA.FTZ R0, R26, R9, +INF ;  /* 0x7f8000001a002423 */ /* 0x000fe20000010009 */
[----:B-----5:R-:W-:Y:S01]  /*5a60*/  IADD3 R10, P4, P5, R7, UR4, R16 ;  /* 0x00000004070a7c10 */ /* 0x020fe2000fd9e010 */
[----:B------:R-:W-:Y:S01]  /*5a70*/  IMAD R9, R19, 0x8, R4 ;  /* 0x0000000813097824 */ /* 0x000fe200078e0204 */
[----:B------:R-:W-:Y:S01]  /*5a80*/  SHF.R.S32.HI R8, RZ, 0x1f, R7 ;  /* 0x0000001fff087819 */ /* 0x000fe20000011407 */
[----:B------:R-:W-:Y:S01]  /*5a90*/  FADD R3, R3, R12 ;  /* 0x0000000c03037221 */ /* 0x000fe20000000000 */
[----:B------:R-:W-:Y:S01]  /*5aa0*/  @P3 FFMA.FTZ R3, R28, R11, +INF ;  /* 0x7f8000001c033423 */ /* 0x000fe2000001000b */
[----:B----4-:R-:W-:Y:S01]  /*5ab0*/  IMAD R13, R6, R19, RZ ;  /* 0x00000013060d7224 */ /* 0x010fe200078e02ff */
[----:B------:R-:W-:Y:S01]  /*5ac0*/  IADD3.X R14, R8, UR5, R17, P4, P5 ;  /* 0x00000005080e7c10 */ /* 0x000fe2000a7ea411 */
[----:B------:R-:W-:Y:S01]  /*5ad0*/  IMAD R11, R19, 0x8, R9 ;  /* 0x00000008130b7824 */ /* 0x000fe200078e0209 */
[-C--:B------:R-:W-:Y:S01]  /*5ae0*/  IADD3 R6, P3, R4, R10.reuse, RZ ;  /* 0x0000000a04067210 */ /* 0x080fe20007f7e0ff */
[----:B------:R-:W-:Y:S01]  /*5af0*/  ULDC UR4, c[0x0][0x27c] ;  /* 0x00009f0000047ab9 */ /* 0x000fe20000000800 */
[-C--:B------:R-:W-:Y:S01]  /*5b00*/  IADD3 R8, P4, R9, R10.reuse, RZ ;  /* 0x0000000a09087210 */ /* 0x080fe20007f9e0ff */
[----:B------:R-:W-:Y:S01]  /*5b10*/  UIMAD UR4, UR7, UR4, URZ ;  /* 0x00000004070472a4 */ /* 0x000fe2000f8e023f */
[----:B------:R-:W-:-:S02]  /*5b20*/  IADD3 R12, P5, R13, R10, RZ ;  /* 0x0000000a0d0c7210 */ /* 0x000fc40007fbe0ff */
[----:B------:R-:W-:Y:S01]  /*5b30*/  LEA.HI.X.SX32 R7, R4, R14, 0x1, P3 ;  /* 0x0000000e04077211 */ /* 0x000fe200018f0eff */
[----:B------:R-:W-:Y:S01]  /*5b40*/  USHF.L.U32 UR7, UR4, 0x2, URZ ;  /* 0x0000000204077899 */ /* 0x000fe2000800063f */
[----:B------:R-:W-:Y:S01]  /*5b50*/  IADD3 R10, P3, R11, R10, RZ ;  /* 0x0000000a0b0a7210 */ /* 0x000fe20007f7e0ff */
[----:B------:R-:W-:Y:S01]  /*5b60*/  UIMAD.WIDE UR4, UR4, 0x4, URZ ;  /* 0x00000004040478a5 */ /* 0x000fe2000f8e023f */
[-C--:B------:R-:W-:Y:S02]  /*5b70*/  LEA.HI.X.SX32 R9, R9, R14.reuse, 0x1, P4 ;  /* 0x0000000e09097211 */ /* 0x080fe400020f0eff */
[-C--:B------:R-:W-:Y:S02]  /*5b80*/  LEA.HI.X.SX32 R11, R11, R14.reuse, 0x1, P3 ;  /* 0x0000000e0b0b7211 */ /* 0x080fe400018f0eff */
[----:B------:R-:W-:Y:S02]  /*5b90*/  LOP3.LUT R4, R5, 0x78, RZ, 0xc0, !PT ;  /* 0x0000007805047812 */ /* 0x000fe400078ec0ff */
[----:B------:R-:W-:-:S02]  /*5ba0*/  LEA.HI.X.SX32 R13, R13, R14, 0x1, P5 ;  /* 0x0000000e0d0d7211 */ /* 0x000fc400028f0eff */
[----:B------:R-:W-:Y:S02]  /*5bb0*/  FSETP.NEU.AND P2, PT, R28, RZ, PT ;  /* 0x000000ff1c00720b */ /* 0x000fe40003f4d000 */
[C---:B-1----:R-:W-:Y:S02]  /*5bc0*/  PRMT R17, R22.reuse, 0x7770, RZ ;  /* 0x0000777016117816 */ /* 0x042fe400000000ff */
[C---:B------:R-:W-:Y:S02]  /*5bd0*/  PRMT R19, R22.reuse, 0x7771, RZ ;  /* 0x0000777116137816 */ /* 0x040fe400000000ff */
[C---:B------:R-:W-:Y:S01]  /*5be0*/  PRMT R21, R22.reuse, 0x7772, RZ ;  /* 0x0000777216157816 */ /* 0x040fe200000000ff */
[----:B------:R1:W-:Y:S01]  /*5bf0*/  STG.E.U8 desc[UR10][R6.64], R17 ;  /* 0x0000001106007986 */ /* 0x0003e2000c10110a */
[----:B------:R-:W-:Y:S02]  /*5c00*/  PRMT R5, R22, 0x7773, RZ ;  /* 0x0000777316057816 */ /* 0x000fe400000000ff */
[----:B------:R-:W-:Y:S01]  /*5c10*/  FSEL R0, R0, -INF , P1 ;  /* 0xff80000000007808 */ /* 0x000fe20000800000 */
[----:B------:R1:W-:Y:S01]  /*5c20*/  STG.E.U8 desc[UR10][R8.64], R19 ;  /* 0x0000001308007986 */ /* 0x0003e2000c10110a */
[----:B------:R-:W-:-:S03]  /*5c30*/  FSEL R3, R3, -INF , P2 ;  /* 0xff80000003037808 */ /* 0x000fc60001000000 */
[----:B------:R1:W-:Y:S01]  /*5c40*/  STG.E.U8 desc[UR10][R10.64], R21 ;  /* 0x000000150a007986 */ /* 0x0003e2000c10110a */
[----:B------:R-:W-:Y:S01]  /*5c50*/  FFMA R14, R0, 0.69314718246459960938, R105 ;  /* 0x3f317218000e7823 */ /* 0x000fe20000000069 */
[----:B------:R-:W-:Y:S01]  /*5c60*/  FFMA R15, R3, 0.69314718246459960938, R80 ;  /* 0x3f317218030f7823 */ /* 0x000fe20000000050 */
[C---:B------:R-:W-:Y:S01]  /*5c70*/  IMAD.SHL.U32 R3, R2.reuse, 0x4, RZ ;  /* 0x0000000402037824 */ /* 0x040fe200078e00ff */
[----:B------:R1:W-:Y:S01]  /*5c80*/  STG.E.U8 desc[UR10][R12.64], R5 ;  /* 0x000000050c007986 */ /* 0x0003e2000c10110a */
[----:B------:R-:W-:Y:S01]  /*5c90*/  IMAD.HI R0, R2, 0x4, RZ ;  /* 0x0000000402007827 */ /* 0x000fe200078e02ff */
[----:B------:R-:W-:Y:S02]  /*5ca0*/  BAR.SYNC.DEFER_BLOCKING 0x0 ;  /* 0x0000000000007b1d */ /* 0x000fe40000010000 */
[----:B0-----:R-:W-:-:S04]  /*5cb0*/  IADD3 R2, P1, P2, R3, UR7, R24 ;  /* 0x0000000703027c10 */ /* 0x001fc8000fa3e018 */
[----:B------:R-:W-:Y:S01]  /*5cc0*/  IADD3.X R3, R0, UR5, R25, P1, P2 ;  /* 0x0000000500037c10 */ /* 0x000fe20008fe4419 */
[----:B------:R1:W-:Y:S01]  /*5cd0*/  STS.64 [R4+UR6], R14 ;  /* 0x0000000e04007988 */ /* 0x0003e20008000a06 */
[----:B------:R-:W-:Y:S06]  /*5ce0*/  BAR.SYNC.DEFER_BLOCKING 0x0 ;  /* 0x0000000000007b1d */ /* 0x000fec0000010000 */
[----:B------:R-:W-:Y:S05]  /*5cf0*/  @P0 EXIT ;  /* 0x000000000000094d */ /* 0x000fea0003800000 */
[----:B------:R-:W0:Y:S04]  /*5d00*/  LDS R23, [R23] ;  /* 0x0000000017177984 */ /* 0x000e280000000800 */
[----:B0-----:R-:W-:Y:S01]  /*5d10*/  STG.E desc[UR10][R2.64], R23 ;  /* 0x0000001702007986 */ /* 0x001fe2000c10190a */
[----:B------:R-:W-:Y:S05]  /*5d20*/  EXIT ;  /* 0x000000000000794d */ /* 0x000fea0003800000 */
.L_x_2:
[----:B------:R-:W-:-:S00]  /*5d30*/  BRA `(.L_x_2) ;  /* 0xfffffffc00fc7947 */ /* 0x000fc0000383ffff */
[----:B------:R-:W-:-:S00]  /*5d40*/  NOP ;  /* 0x0000000000007918 */ /* 0x000fc00000000000 */
        /* <DEDUP_REMOVED lines=11> */
.L_x_3:


//--------------------- .nv.global.init           --------------------------
	.section	.nv.global.init,"aw",@progbits
.nv.global.init:
	.type		_$_str,@object
	.size		_$_str,(.L_0 - _$_str)
_$_str:
        /*0000*/ 	.byte	0x5f, 0x5f, 0x43, 0x55, 0x44, 0x41, 0x5f, 0x46, 0x54, 0x5a, 0x00
.L_0:


//--------------------- .nv.shared.attn_fwd       --------------------------
	.section	.nv.shared.attn_fwd,"aw",@nobits
	.sectionflags	@""
	.align	16
	.zero		1024


//--------------------- .nv.shared.reserved.0     --------------------------
	.section	.nv.shared.reserved.0,"aw",@nobits
	.weak		__nv_reservedSMEM_offset_0_alias
	.size		__nv_reservedSMEM_offset_0_alias, 0, 0
	.other		__nv_reservedSMEM_offset_0_alias,@"STO_CUDA_RESERVED_SHARED STV_DEFAULT"
__nv_reservedSMEM_offset_0_alias:
	.zero		0


//--------------------- .nv.constant0.attn_fwd    --------------------------
	.section	.nv.constant0.attn_fwd,"a",@progbits
	.sectionflags	@""
	.align	4
.nv.constant0.attn_fwd:
	.zero		664


//--------------------- SYMBOLS --------------------------

	.type		.nv.reservedSmem.offset0,@object
	.size		.nv.reservedSmem.offset0,0x4
